// auto-generated by cutlass_sweep.gemm — config: {"arch": "sm_90", "cluster_m": 2, "cluster_n": 2, "dtype": "bf16", "stages": 0, "tile_k": 64, "tile_m": 256, "tile_n": 64}
#include "cutlass/cutlass.h"
#include "cutlass/gemm/collective/collective_builder.hpp"
#include "cutlass/gemm/device/gemm_universal_adapter.h"
#include "cutlass/gemm/kernel/gemm_universal.hpp"
#include "cutlass/epilogue/collective/collective_builder.hpp"

using ElemA = cutlass::bfloat16_t;
using ElemB = cutlass::bfloat16_t;
using ElemCD = cutlass::bfloat16_t;
using Acc  = float;
using TileShape    = cute::Shape<cute::_256, cute::_64, cute::_64>;
using ClusterShape = cute::Shape<cute::_2, cute::_2, cute::_1>;

using CollectiveEpilogue = typename cutlass::epilogue::collective::CollectiveBuilder<
    cutlass::arch::Sm90, cutlass::arch::OpClassTensorOp,
    TileShape, ClusterShape,
    cutlass::epilogue::collective::EpilogueTileAuto,
    Acc, Acc,
    ElemCD, cutlass::layout::RowMajor, 128 / cutlass::sizeof_bits<ElemCD>::value,
    ElemCD, cutlass::layout::RowMajor, 128 / cutlass::sizeof_bits<ElemCD>::value,
    cutlass::epilogue::collective::EpilogueScheduleAuto
  >::CollectiveOp;

using CollectiveMainloop = typename cutlass::gemm::collective::CollectiveBuilder<
    cutlass::arch::Sm90, cutlass::arch::OpClassTensorOp,
    ElemA, cutlass::layout::RowMajor, 128 / cutlass::sizeof_bits<ElemA>::value,
    ElemB, cutlass::layout::ColumnMajor, 128 / cutlass::sizeof_bits<ElemB>::value,
    Acc,
    TileShape, ClusterShape,
    cutlass::gemm::collective::StageCountAutoCarveout<static_cast<int>(sizeof(typename CollectiveEpilogue::SharedStorage))>,
    cutlass::gemm::collective::KernelScheduleAuto
  >::CollectiveOp;

using GemmKernel = cutlass::gemm::kernel::GemmUniversal<
    cute::Shape<int,int,int,int>,
    CollectiveMainloop,
    CollectiveEpilogue
>;
using Gemm = cutlass::gemm::device::GemmUniversalAdapter<GemmKernel>;

// Force the device kernel symbol into the cubin without needing a host main.
auto* _anchor = &cutlass::device_kernel<GemmKernel>;


// ===== COMPILED SASS (sm_90a) =====

	.target	sm_90a

	.elftype	@"ET_EXEC"


//--------------------- .note.nv.tkinfo           --------------------------
	.section	.note.nv.tkinfo,"",@"SHT_NOTE"
	.sectionflags	@"SHF_NOTE_NV_TKINFO"
	.tkinfo
        /*0018*/ 	.word	0x00000002
        /*0030*/ 	.string	""
        /*0030*/ 	.string	"ptxas"
        /*0030*/ 	.string	"Cuda compilation tools, release 13.0, V13.0.88"
        /*0030*/ 	.string	"Build cuda_13.0.r13.0/compiler.36424714_0"
        /*0030*/ 	.string	"-arch sm_90a -m 64 "



//--------------------- .note.nv.cuinfo           --------------------------
	.section	.note.nv.cuinfo,"",@"SHT_NOTE"
	.sectionflags	@"SHF_NOTE_NV_CUINFO"
        /*0018*/ 	.short	0x0002
        /*001a*/ 	.short	0x005a
        /*001c*/ 	.short	0x0082
	.zero		2


//--------------------- .nv.info                  --------------------------
	.section	.nv.info,"",@"SHT_CUDA_INFO"
	.align	4


	//----- nvinfo : EIATTR_REGCOUNT
	.align		4
        /*0000*/ 	.byte	0x04, 0x2f
        /*0002*/ 	.short	(.L_15 - .L_14)
	.align		4
.L_14:
        /*0004*/ 	.word	index@(_ZN7cutlass13device_kernelINS_4gemm6kernel13GemmUniversalIN4cute5tupleIJiiiiEEENS1_10collective13CollectiveMmaINS1_34MainloopSm90TmaGmmaWarpSpecializedILi5ENS5_IJNS4_1CILi2EEESB_NSA_ILi1EEEEEENS1_35KernelTmaWarpSpecializedCooperativeEEENS5_IJNSA_ILi256EEENSA_ILi64EEESH_EEENS_10bfloat16_tENS5_IJlSC_lEEESJ_SK_NS4_8TiledMMAINS4_8MMA_AtomIJNS4_4SM904GMMA27MMA_64x64x16_F32BF16BF16_SSILNSO_5MajorE0ELSQ_0ELNSO_7ScaleInE1ELSR_1EEEEEENS4_6LayoutINS5_IJSB_SC_SC_EEENS5_IJSC_NSA_ILi0EEESW_EEEEENS5_IJNS4_10UnderscoreESZ_SZ_EEEEENS4_23SM90_TMA_LOAD_MULTICASTENS4_14ComposedLayoutINS4_7SwizzleILi3ELi4ELi3EEENS4_18smem_ptr_flag_bitsILi16EEENSU_INS5_IJNSA_ILi8EEESH_EEENS5_IJSH_SC_EEEEEEEvNS4_8identityES12_S1C_vS1D_EENS_8epilogue10collective6detail29Sm90TmaWarpSpecializedAdapterINS1G_15DefaultEpilogueISJ_SK_SK_NS1F_6thread17LinearCombinationISJ_Li1EffLNS1K_9ScaleType4KindE0ELNS_15FloatRoundStyleE2ESJ_EENS1_15EpilogueDefaultEEEEEvvEEEEvNT_6ParamsE)
        /*0008*/ 	.word	0x000000a8


	//----- nvinfo : EIATTR_FRAME_SIZE
	.align		4
.L_15:
        /*000c*/ 	.byte	0x04, 0x11
        /*000e*/ 	.short	(.L_17 - .L_16)
	.align		4
.L_16:
        /*0010*/ 	.word	index@(_ZN7cutlass13device_kernelINS_4gemm6kernel13GemmUniversalIN4cute5tupleIJiiiiEEENS1_10collective13CollectiveMmaINS1_34MainloopSm90TmaGmmaWarpSpecializedILi5ENS5_IJNS4_1CILi2EEESB_NSA_ILi1EEEEEENS1_35KernelTmaWarpSpecializedCooperativeEEENS5_IJNSA_ILi256EEENSA_ILi64EEESH_EEENS_10bfloat16_tENS5_IJlSC_lEEESJ_SK_NS4_8TiledMMAINS4_8MMA_AtomIJNS4_4SM904GMMA27MMA_64x64x16_F32BF16BF16_SSILNSO_5MajorE0ELSQ_0ELNSO_7ScaleInE1ELSR_1EEEEEENS4_6LayoutINS5_IJSB_SC_SC_EEENS5_IJSC_NSA_ILi0EEESW_EEEEENS5_IJNS4_10UnderscoreESZ_SZ_EEEEENS4_23SM90_TMA_LOAD_MULTICASTENS4_14ComposedLayoutINS4_7SwizzleILi3ELi4ELi3EEENS4_18smem_ptr_flag_bitsILi16EEENSU_INS5_IJNSA_ILi8EEESH_EEENS5_IJSH_SC_EEEEEEEvNS4_8identityES12_S1C_vS1D_EENS_8epilogue10collective6detail29Sm90TmaWarpSpecializedAdapterINS1G_15DefaultEpilogueISJ_SK_SK_NS1F_6thread17LinearCombinationISJ_Li1EffLNS1K_9ScaleType4KindE0ELNS_15FloatRoundStyleE2ESJ_EENS1_15EpilogueDefaultEEEEEvvEEEEvNT_6ParamsE)
        /*0014*/ 	.word	0x00000000


	//----- nvinfo : EIATTR_MIN_STACK_SIZE
	.align		4
.L_17:
        /*0018*/ 	.byte	0x04, 0x12
        /*001a*/ 	.short	(.L_19 - .L_18)
	.align		4
.L_18:
        /*001c*/ 	.word	index@(_ZN7cutlass13device_kernelINS_4gemm6kernel13GemmUniversalIN4cute5tupleIJiiiiEEENS1_10collective13CollectiveMmaINS1_34MainloopSm90TmaGmmaWarpSpecializedILi5ENS5_IJNS4_1CILi2EEESB_NSA_ILi1EEEEEENS1_35KernelTmaWarpSpecializedCooperativeEEENS5_IJNSA_ILi256EEENSA_ILi64EEESH_EEENS_10bfloat16_tENS5_IJlSC_lEEESJ_SK_NS4_8TiledMMAINS4_8MMA_AtomIJNS4_4SM904GMMA27MMA_64x64x16_F32BF16BF16_SSILNSO_5MajorE0ELSQ_0ELNSO_7ScaleInE1ELSR_1EEEEEENS4_6LayoutINS5_IJSB_SC_SC_EEENS5_IJSC_NSA_ILi0EEESW_EEEEENS5_IJNS4_10UnderscoreESZ_SZ_EEEEENS4_23SM90_TMA_LOAD_MULTICASTENS4_14ComposedLayoutINS4_7SwizzleILi3ELi4ELi3EEENS4_18smem_ptr_flag_bitsILi16EEENSU_INS5_IJNSA_ILi8EEESH_EEENS5_IJSH_SC_EEEEEEEvNS4_8identityES12_S1C_vS1D_EENS_8epilogue10collective6detail29Sm90TmaWarpSpecializedAdapterINS1G_15DefaultEpilogueISJ_SK_SK_NS1F_6thread17LinearCombinationISJ_Li1EffLNS1K_9ScaleType4KindE0ELNS_15FloatRoundStyleE2ESJ_EENS1_15EpilogueDefaultEEEEEvvEEEEvNT_6ParamsE)
        /*0020*/ 	.word	0x00000000
.L_19:


//--------------------- .nv.compat                --------------------------
	.section	.nv.compat,"",@"SHT_CUDA_COMPAT_INFO"
	.align	4
        /*0000*/ 	.byte	0x02, 0x09, 0x01, 0x00, 0x02, 0x02, 0x04, 0x00, 0x02, 0x05, 0x05, 0x00, 0x03, 0x07, 0x01, 0x01
        /*0010*/ 	.byte	0x02, 0x03, 0x01, 0x00, 0x02, 0x06, 0x01, 0x00, 0x04, 0x0b, 0x08, 0x00, 0x00, 0x00, 0x00, 0x00
        /*0020*/ 	.byte	0x00, 0x00, 0x00, 0x00


//--------------------- .nv.info._ZN7cutlass13device_kernelINS_4gemm6kernel13GemmUniversalIN4cute5tupleIJiiiiEEENS1_10collective13CollectiveMmaINS1_34MainloopSm90TmaGmmaWarpSpecializedILi5ENS5_IJNS4_1CILi2EEESB_NSA_ILi1EEEEEENS1_35KernelTmaWarpSpecializedCooperativeEEENS5_IJNSA_ILi256EEENSA_ILi64EEESH_EEENS_10bfloat16_tENS5_IJlSC_lEEESJ_SK_NS4_8TiledMMAINS4_8MMA_AtomIJNS4_4SM904GMMA27MMA_64x64x16_F32BF16BF16_SSILNSO_5MajorE0ELSQ_0ELNSO_7ScaleInE1ELSR_1EEEEEENS4_6LayoutINS5_IJSB_SC_SC_EEENS5_IJSC_NSA_ILi0EEESW_EEEEENS5_IJNS4_10UnderscoreESZ_SZ_EEEEENS4_23SM90_TMA_LOAD_MULTICASTENS4_14ComposedLayoutINS4_7SwizzleILi3ELi4ELi3EEENS4_18smem_ptr_flag_bitsILi16EEENSU_INS5_IJNSA_ILi8EEESH_EEENS5_IJSH_SC_EEEEEEEvNS4_8identityES12_S1C_vS1D_EENS_8epilogue10collective6detail29Sm90TmaWarpSpecializedAdapterINS1G_15DefaultEpilogueISJ_SK_SK_NS1F_6thread17LinearCombinationISJ_Li1EffLNS1K_9ScaleType4KindE0ELNS_15FloatRoundStyleE2ESJ_EENS1_15EpilogueDefaultEEEEEvvEEEEvNT_6ParamsE --------------------------
	.section	.nv.info._ZN7cutlass13device_kernelINS_4gemm6kernel13GemmUniversalIN4cute5tupleIJiiiiEEENS1_10collective13CollectiveMmaINS1_34MainloopSm90TmaGmmaWarpSpecializedILi5ENS5_IJNS4_1CILi2EEESB_NSA_ILi1EEEEEENS1_35KernelTmaWarpSpecializedCooperativeEEENS5_IJNSA_ILi256EEENSA_ILi64EEESH_EEENS_10bfloat16_tENS5_IJlSC_lEEESJ_SK_NS4_8TiledMMAINS4_8MMA_AtomIJNS4_4SM904GMMA27MMA_64x64x16_F32BF16BF16_SSILNSO_5MajorE0ELSQ_0ELNSO_7ScaleInE1ELSR_1EEEEEENS4_6LayoutINS5_IJSB_SC_SC_EEENS5_IJSC_NSA_ILi0EEESW_EEEEENS5_IJNS4_10UnderscoreESZ_SZ_EEEEENS4_23SM90_TMA_LOAD_MULTICASTENS4_14ComposedLayoutINS4_7SwizzleILi3ELi4ELi3EEENS4_18smem_ptr_flag_bitsILi16EEENSU_INS5_IJNSA_ILi8EEESH_EEENS5_IJSH_SC_EEEEEEEvNS4_8identityES12_S1C_vS1D_EENS_8epilogue10collective6detail29Sm90TmaWarpSpecializedAdapterINS1G_15DefaultEpilogueISJ_SK_SK_NS1F_6thread17LinearCombinationISJ_Li1EffLNS1K_9ScaleType4KindE0ELNS_15FloatRoundStyleE2ESJ_EENS1_15EpilogueDefaultEEEEEvvEEEEvNT_6ParamsE,"",@"SHT_CUDA_INFO"
	.sectionflags	@""
	.align	4


	//----- nvinfo : EIATTR_CUDA_API_VERSION
	.align		4
        /*0000*/ 	.byte	0x04, 0x37
        /*0002*/ 	.short	(.L_21 - .L_20)
.L_20:
        /*0004*/ 	.word	0x00000082


	//----- nvinfo : EIATTR_KPARAM_INFO
	.align		4
.L_21:
        /*0008*/ 	.byte	0x04, 0x17
        /*000a*/ 	.short	(.L_23 - .L_22)
.L_22:
        /*000c*/ 	.word	0x00000000
        /*0010*/ 	.short	0x0000
        /*0012*/ 	.short	0x0070
        /*0014*/ 	.byte	0x00, 0xf0, 0x01, 0x10


	//----- nvinfo : EIATTR_SPARSE_MMA_MASK
	.align		4
.L_23:
        /*0018*/ 	.byte	0x03, 0x50
        /*001a*/ 	.short	0x0000


	//----- nvinfo : EIATTR_MAXREG_COUNT
	.align		4
        /*001c*/ 	.byte	0x03, 0x1b
        /*001e*/ 	.short	0x00a8


	//----- nvinfo : EIATTR_NUM_BARRIERS
	.align		4
        /*0020*/ 	.byte	0x02, 0x4c
        /*0022*/ 	.byte	0x01
	.zero		1


	//----- nvinfo : EIATTR_EXTERNS
	.align		4
        /*0024*/ 	.byte	0x04, 0x0f
        /*0026*/ 	.short	(.L_25 - .L_24)


	//   ....[0]....
	.align		4
.L_24:
        /*0028*/ 	.word	index@(__assertfail)


	//----- nvinfo : EIATTR_MERCURY_ISA_VERSION
	.align		4
.L_25:
        /*002c*/ 	.byte	0x03, 0x5f
        /*002e*/ 	.short	0x0101


	//----- nvinfo : EIATTR_INT_WARP_WIDE_INSTR_OFFSETS
	.align		4
        /*0030*/ 	.byte	0x04, 0x31
        /*0032*/ 	.short	(.L_27 - .L_26)


	//   ....[0]....
.L_26:
        /*0034*/ 	.word	0x000004a0


	//   ....[1]....
        /*0038*/ 	.word	0x000004d0


	//   ....[2]....
        /*003c*/ 	.word	0x00000690


	//----- nvinfo : EIATTR_COOP_GROUP_MASK_REGIDS
	.align		4
.L_27:
        /*0040*/ 	.byte	0x04, 0x29
        /*0042*/ 	.short	(.L_29 - .L_28)


	//   ....[0]....
.L_28:
        /*0044*/ 	.word	0xffffffff


	//   ....[1]....
        /*0048*/ 	.word	0xffffffff


	//   ....[2]....
        /*004c*/ 	.word	0xffffffff


	//   ....[3]....
        /*0050*/ 	.word	0xffffffff


	//   ....[4]....
        /*0054*/ 	.word	0xffffffff


	//   ....[5]....
        /*0058*/ 	.word	0xffffffff


	//----- nvinfo : EIATTR_COOP_GROUP_INSTR_OFFSETS
	.align		4
.L_29:
        /*005c*/ 	.byte	0x04, 0x28
        /*005e*/ 	.short	(.L_31 - .L_30)


	//   ....[0]....
.L_30:
        /*0060*/ 	.word	0x00000060


	//   ....[1]....
        /*0064*/ 	.word	0x00000070


	//   ....[2]....
        /*0068*/ 	.word	0x00000130


	//   ....[3]....
        /*006c*/ 	.word	0x000002f0


	//   ....[4]....
        /*0070*/ 	.word	0x00000810


	//   ....[5]....
        /*0074*/ 	.word	0x00001260


	//----- nvinfo : EIATTR_REG_RECONFIG
	.align		4
.L_31:
        /*0078*/ 	.byte	0x01, 0x54
	.zero		2


	//----- nvinfo : EIATTR_SYSCALL_OFFSETS
	.align		4
        /*007c*/ 	.byte	0x04, 0x46
        /*007e*/ 	.short	(.L_33 - .L_32)


	//   ....[0]....
.L_32:
        /*0080*/ 	.word	0x00001420


	//----- nvinfo : EIATTR_MBARRIER_INSTR_OFFSETS
	.align		4
.L_33:
        /*0084*/ 	.byte	0x04, 0x39
        /*0086*/ 	.short	(.L_35 - .L_34)


	//   ....[0]....
.L_34:
        /*0088*/ 	.word	0x00000230
        /*008c*/ 	.word	0x000000ff
        /*0090*/ 	.word	0x00000000
        /*0094*/ 	.short	0x0100
        /*0096*/ 	.byte	0x08
	.zero		1


	//   ....[1]....
        /*0098*/ 	.word	0x00000240
        /*009c*/ 	.word	0x000000ff
        /*00a0*/ 	.word	0x00000028
        /*00a4*/ 	.short	0x0100
        /*00a6*/ 	.byte	0x08
	.zero		1


	//   ....[2]....
        /*00a8*/ 	.word	0x00000250
        /*00ac*/ 	.word	0x000000ff
        /*00b0*/ 	.word	0x00000008
        /*00b4*/ 	.short	0x0100
        /*00b6*/ 	.byte	0x08
	.zero		1


	//   ....[3]....
        /*00b8*/ 	.word	0x00000260
        /*00bc*/ 	.word	0x000000ff
        /*00c0*/ 	.word	0x00000030
        /*00c4*/ 	.short	0x0100
        /*00c6*/ 	.byte	0x08
	.zero		1


	//   ....[4]....
        /*00c8*/ 	.word	0x00000270
        /*00cc*/ 	.word	0x000000ff
        /*00d0*/ 	.word	0x00000010
        /*00d4*/ 	.short	0x0100
        /*00d6*/ 	.byte	0x08
	.zero		1


	//   ....[5]....
        /*00d8*/ 	.word	0x00000280
        /*00dc*/ 	.word	0x000000ff
        /*00e0*/ 	.word	0x00000038
        /*00e4*/ 	.short	0x0100
        /*00e6*/ 	.byte	0x08
	.zero		1


	//   ....[6]....
        /*00e8*/ 	.word	0x00000290
        /*00ec*/ 	.word	0x000000ff
        /*00f0*/ 	.word	0x00000018
        /*00f4*/ 	.short	0x0100
        /*00f6*/ 	.byte	0x08
	.zero		1


	//   ....[7]....
        /*00f8*/ 	.word	0x000002a0
        /*00fc*/ 	.word	0x000000ff
        /*0100*/ 	.word	0x00000040
        /*0104*/ 	.short	0x0100
        /*0106*/ 	.byte	0x08
	.zero		1


	//   ....[8]....
        /*0108*/ 	.word	0x000002b0
        /*010c*/ 	.word	0x000000ff
        /*0110*/ 	.word	0x00000020
        /*0114*/ 	.short	0x0100
        /*0116*/ 	.byte	0x08
	.zero		1


	//   ....[9]....
        /*0118*/ 	.word	0x000002c0
        /*011c*/ 	.word	0x000000ff
        /*0120*/ 	.word	0x00000048
        /*0124*/ 	.short	0x0100
        /*0126*/ 	.byte	0x08
	.zero		1


	//   ....[10]....
        /*0128*/ 	.word	0x00000710
        /*012c*/ 	.word	0x000000ff
        /*0130*/ 	.word	0x00000060
        /*0134*/ 	.short	0x0100
        /*0136*/ 	.byte	0x06
	.zero		1


	//   ....[11]....
        /*0138*/ 	.word	0x000007a0
        /*013c*/ 	.word	0x000000ff
        /*0140*/ 	.word	0x00000068
        /*0144*/ 	.short	0x0100
        /*0146*/ 	.byte	0x06
	.zero		1


	//   ....[12]....
        /*0148*/ 	.word	0x000014e0
        /*014c*/ 	.word	0x00000003
        /*0150*/ 	.word	0x00000000
        /*0154*/ 	.short	0x010a
        /*0156*/ 	.byte	0x3f
	.zero		1


	//   ....[13]....
        /*0158*/ 	.word	0x00001520
        /*015c*/ 	.word	0x00000003
        /*0160*/ 	.word	0x00000000
        /*0164*/ 	.short	0x010a
        /*0166*/ 	.byte	0x3f
	.zero		1


	//   ....[14]....
        /*0168*/ 	.word	0x00001a70
        /*016c*/ 	.word	0x00000005
        /*0170*/ 	.word	0x00000000
        /*0174*/ 	.short	0x010a
        /*0176*/ 	.byte	0x3f
	.zero		1


	//   ....[15]....
        /*0178*/ 	.word	0x00001ab0
        /*017c*/ 	.word	0x00000005
        /*0180*/ 	.word	0x00000000
        /*0184*/ 	.short	0x010a
        /*0186*/ 	.byte	0x3f
	.zero		1


	//   ....[16]....
        /*0188*/ 	.word	0x00001e90
        /*018c*/ 	.word	0x00000005
        /*0190*/ 	.word	0x00000000
        /*0194*/ 	.short	0x0101
        /*0196*/ 	.byte	0x3f
	.zero		1


	//   ....[17]....
        /*0198*/ 	.word	0x000020b0
        /*019c*/ 	.word	0x00000003
        /*01a0*/ 	.word	0x00000000
        /*01a4*/ 	.short	0x0101
        /*01a6*/ 	.byte	0x3f
	.zero		1


	//   ....[18]....
        /*01a8*/ 	.word	0x000081e0
        /*01ac*/ 	.word	0x0000000e
        /*01b0*/ 	.word	0x00000028
        /*01b4*/ 	.short	0x010a
        /*01b6*/ 	.byte	0x3f
	.zero		1


	//   ....[19]....
        /*01b8*/ 	.word	0x00008590
        /*01bc*/ 	.word	0x00000006
        /*01c0*/ 	.word	0x00000068
        /*01c4*/ 	.short	0x0101
        /*01c6*/ 	.byte	0x3f
	.zero		1


	//   ....[20]....
        /*01c8*/ 	.word	0x00008cc0
        /*01cc*/ 	.word	0x00000007
        /*01d0*/ 	.word	0x00000000
        /*01d4*/ 	.short	0x010a
        /*01d6*/ 	.byte	0x3f
	.zero		1


	//   ....[21]....
        /*01d8*/ 	.word	0x00008d40
        /*01dc*/ 	.word	0x00000009
        /*01e0*/ 	.word	0x00000000
        /*01e4*/ 	.short	0x010a
        /*01e6*/ 	.byte	0x3f
	.zero		1


	//   ....[22]....
        /*01e8*/ 	.word	0x00008dd0
        /*01ec*/ 	.word	0x00000006
        /*01f0*/ 	.word	0x00000000
        /*01f4*/ 	.short	0x010a
        /*01f6*/ 	.byte	0x3f
	.zero		1


	//   ....[23]....
        /*01f8*/ 	.word	0x00008e60
        /*01fc*/ 	.word	0x00000009
        /*0200*/ 	.word	0x00000000
        /*0204*/ 	.short	0x010a
        /*0206*/ 	.byte	0x3f
	.zero		1


	//   ....[24]....
        /*0208*/ 	.word	0x00008ef0
        /*020c*/ 	.word	0x00000003
        /*0210*/ 	.word	0x00000000
        /*0214*/ 	.short	0x010a
        /*0216*/ 	.byte	0x3f
	.zero		1


	//   ....[25]....
        /*0218*/ 	.word	0x00008f50
        /*021c*/ 	.word	0x00000003
        /*0220*/ 	.word	0x00000000
        /*0224*/ 	.short	0x010a
        /*0226*/ 	.byte	0x3f
	.zero		1


	//   ....[26]....
        /*0228*/ 	.word	0x00008fa0
        /*022c*/ 	.word	0x00000005
        /*0230*/ 	.word	0x00000000
        /*0234*/ 	.short	0x010a
        /*0236*/ 	.byte	0x3f
	.zero		1


	//   ....[27]....
        /*0238*/ 	.word	0x00009070
        /*023c*/ 	.word	0x0000000e
        /*0240*/ 	.word	0x00000028
        /*0244*/ 	.short	0x010a
        /*0246*/ 	.byte	0x3f
	.zero		1


	//   ....[28]....
        /*0248*/ 	.word	0x00009140
        /*024c*/ 	.word	0x00000007
        /*0250*/ 	.word	0x00000000
        /*0254*/ 	.short	0x010a
        /*0256*/ 	.byte	0x3f
	.zero		1


	//   ....[29]....
        /*0258*/ 	.word	0x00009190
        /*025c*/ 	.word	0x00000009
        /*0260*/ 	.word	0x00000000
        /*0264*/ 	.short	0x010a
        /*0266*/ 	.byte	0x3f
	.zero		1


	//   ....[30]....
        /*0268*/ 	.word	0x000091e0
        /*026c*/ 	.word	0x00000006
        /*0270*/ 	.word	0x00000000
        /*0274*/ 	.short	0x010a
        /*0276*/ 	.byte	0x3f
	.zero		1


	//   ....[31]....
        /*0278*/ 	.word	0x00009230
        /*027c*/ 	.word	0x00000009
        /*0280*/ 	.word	0x00000000
        /*0284*/ 	.short	0x010a
        /*0286*/ 	.byte	0x3f
	.zero		1


	//----- nvinfo : EIATTR_NUM_MBARRIERS
	.align		4
.L_35:
        /*0288*/ 	.byte	0x03, 0x38
        /*028a*/ 	.short	0x000c


	//----- nvinfo : EIATTR_EXIT_INSTR_OFFSETS
	.align		4
        /*028c*/ 	.byte	0x04, 0x1c
        /*028e*/ 	.short	(.L_37 - .L_36)


	//   ....[0]....
.L_36:
        /*0290*/ 	.word	0x00000980


	//   ....[1]....
        /*0294*/ 	.word	0x00001190


	//   ....[2]....
        /*0298*/ 	.word	0x00007820


	//   ....[3]....
        /*029c*/ 	.word	0x00007d80


	//   ....[4]....
        /*02a0*/ 	.word	0x00008f40


	//----- nvinfo : EIATTR_MAX_THREADS
	.align		4
.L_37:
        /*02a4*/ 	.byte	0x04, 0x05
        /*02a6*/ 	.short	(.L_39 - .L_38)
.L_38:
        /*02a8*/ 	.word	0x00000180
        /*02ac*/ 	.word	0x00000001
        /*02b0*/ 	.word	0x00000001


	//----- nvinfo : EIATTR_CRS_STACK_SIZE
	.align		4
.L_39:
        /*02b4*/ 	.byte	0x04, 0x1e
        /*02b6*/ 	.short	(.L_41 - .L_40)
.L_40:
        /*02b8*/ 	.word	0x00000000


	//----- nvinfo : EIATTR_CBANK_PARAM_SIZE
	.align		4
.L_41:
        /*02bc*/ 	.byte	0x03, 0x19
        /*02be*/ 	.short	0x0470


	//----- nvinfo : EIATTR_PARAM_CBANK
	.align		4
        /*02c0*/ 	.byte	0x04, 0x0a
        /*02c2*/ 	.short	(.L_43 - .L_42)
	.align		4
.L_42:
        /*02c4*/ 	.word	index@(.nv.constant0._ZN7cutlass13device_kernelINS_4gemm6kernel13GemmUniversalIN4cute5tupleIJiiiiEEENS1_10collective13CollectiveMmaINS1_34MainloopSm90TmaGmmaWarpSpecializedILi5ENS5_IJNS4_1CILi2EEESB_NSA_ILi1EEEEEENS1_35KernelTmaWarpSpecializedCooperativeEEENS5_IJNSA_ILi256EEENSA_ILi64EEESH_EEENS_10bfloat16_tENS5_IJlSC_lEEESJ_SK_NS4_8TiledMMAINS4_8MMA_AtomIJNS4_4SM904GMMA27MMA_64x64x16_F32BF16BF16_SSILNSO_5MajorE0ELSQ_0ELNSO_7ScaleInE1ELSR_1EEEEEENS4_6LayoutINS5_IJSB_SC_SC_EEENS5_IJSC_NSA_ILi0EEESW_EEEEENS5_IJNS4_10UnderscoreESZ_SZ_EEEEENS4_23SM90_TMA_LOAD_MULTICASTENS4_14ComposedLayoutINS4_7SwizzleILi3ELi4ELi3EEENS4_18smem_ptr_flag_bitsILi16EEENSU_INS5_IJNSA_ILi8EEESH_EEENS5_IJSH_SC_EEEEEEEvNS4_8identityES12_S1C_vS1D_EENS_8epilogue10collective6detail29Sm90TmaWarpSpecializedAdapterINS1G_15DefaultEpilogueISJ_SK_SK_NS1F_6thread17LinearCombinationISJ_Li1EffLNS1K_9ScaleType4KindE0ELNS_15FloatRoundStyleE2ESJ_EENS1_15EpilogueDefaultEEEEEvvEEEEvNT_6ParamsE)
        /*02c8*/ 	.short	0x0210
        /*02ca*/ 	.short	0x0470


	//----- nvinfo : EIATTR_SW_WAR
	.align		4
.L_43:
        /*02cc*/ 	.byte	0x04, 0x36
        /*02ce*/ 	.short	(.L_45 - .L_44)
.L_44:
        /*02d0*/ 	.word	0x00000008
.L_45:


//--------------------- .nv.callgraph             --------------------------
	.section	.nv.callgraph,"",@"SHT_CUDA_CALLGRAPH"
	.align	4
	.sectionentsize	8
	.align		4
        /*0000*/ 	.word	0x00000000
	.align		4
        /*0004*/ 	.word	0xffffffff
	.align		4
        /*0008*/ 	.word	index@(_ZN7cutlass13device_kernelINS_4gemm6kernel13GemmUniversalIN4cute5tupleIJiiiiEEENS1_10collective13CollectiveMmaINS1_34MainloopSm90TmaGmmaWarpSpecializedILi5ENS5_IJNS4_1CILi2EEESB_NSA_ILi1EEEEEENS1_35KernelTmaWarpSpecializedCooperativeEEENS5_IJNSA_ILi256EEENSA_ILi64EEESH_EEENS_10bfloat16_tENS5_IJlSC_lEEESJ_SK_NS4_8TiledMMAINS4_8MMA_AtomIJNS4_4SM904GMMA27MMA_64x64x16_F32BF16BF16_SSILNSO_5MajorE0ELSQ_0ELNSO_7ScaleInE1ELSR_1EEEEEENS4_6LayoutINS5_IJSB_SC_SC_EEENS5_IJSC_NSA_ILi0EEESW_EEEEENS5_IJNS4_10UnderscoreESZ_SZ_EEEEENS4_23SM90_TMA_LOAD_MULTICASTENS4_14ComposedLayoutINS4_7SwizzleILi3ELi4ELi3EEENS4_18smem_ptr_flag_bitsILi16EEENSU_INS5_IJNSA_ILi8EEESH_EEENS5_IJSH_SC_EEEEEEEvNS4_8identityES12_S1C_vS1D_EENS_8epilogue10collective6detail29Sm90TmaWarpSpecializedAdapterINS1G_15DefaultEpilogueISJ_SK_SK_NS1F_6thread17LinearCombinationISJ_Li1EffLNS1K_9ScaleType4KindE0ELNS_15FloatRoundStyleE2ESJ_EENS1_15EpilogueDefaultEEEEEvvEEEEvNT_6ParamsE)
	.align		4
        /*000c*/ 	.word	index@(__assertfail)
	.align		4
        /*0010*/ 	.word	0x00000000
	.align		4
        /*0014*/ 	.word	0xfffffffe
	.align		4
        /*0018*/ 	.word	0x00000000
	.align		4
        /*001c*/ 	.word	0xfffffffd
	.align		4
        /*0020*/ 	.word	0x00000000
	.align		4
        /*0024*/ 	.word	0xfffffffc


//--------------------- .nv.constant4             --------------------------
	.section	.nv.constant4,"a",@progbits
	.align	8
	.align		8
.nv.constant4:
        /*0000*/ 	.dword	__assertfail
	.align		8
        /*0008*/ 	.dword	__unnamed_1
	.align		8
        /*0010*/ 	.dword	_ZN39_INTERNAL_12e6b0dd_4_k_cu_ffaa6d30_34504cuda3std3__45__cpo5beginE
	.align		8
        /*0018*/ 	.dword	_ZN39_INTERNAL_12e6b0dd_4_k_cu_ffaa6d30_34504cuda3std3__45__cpo3endE
	.align		8
        /*0020*/ 	.dword	_ZN39_INTERNAL_12e6b0dd_4_k_cu_ffaa6d30_34504cuda3std3__45__cpo6cbeginE
	.align		8
        /*0028*/ 	.dword	_ZN39_INTERNAL_12e6b0dd_4_k_cu_ffaa6d30_34504cuda3std3__45__cpo4cendE
	.align		8
        /*0030*/ 	.dword	_ZN39_INTERNAL_12e6b0dd_4_k_cu_ffaa6d30_34504cuda3std3__441_GLOBAL__N__12e6b0dd_4_k_cu_ffaa6d30_34506ignoreE
	.align		8
        /*0038*/ 	.dword	_ZN39_INTERNAL_12e6b0dd_4_k_cu_ffaa6d30_34504cuda3std3__419piecewise_constructE
	.align		8
        /*0040*/ 	.dword	_ZN39_INTERNAL_12e6b0dd_4_k_cu_ffaa6d30_34504cuda3std3__48in_placeE
	.align		8
        /*0048*/ 	.dword	_ZN39_INTERNAL_12e6b0dd_4_k_cu_ffaa6d30_34504cuda3std6ranges3__45__cpo4swapE
	.align		8
        /*0050*/ 	.dword	_ZN39_INTERNAL_12e6b0dd_4_k_cu_ffaa6d30_34504cuda3std6ranges3__45__cpo9iter_moveE
	.align		8
        /*0058*/ 	.dword	_ZN39_INTERNAL_12e6b0dd_4_k_cu_ffaa6d30_34504cute7productE
	.align		8
        /*0060*/ 	.dword	_ZN39_INTERNAL_12e6b0dd_4_k_cu_ffaa6d30_34504cute1_E
	.align		8
        /*0068*/ 	.dword	$str$22
	.align		8
        /*0070*/ 	.dword	$str$23


//--------------------- .text._ZN7cutlass13device_kernelINS_4gemm6kernel13GemmUniversalIN4cute5tupleIJiiiiEEENS1_10collective13CollectiveMmaINS1_34MainloopSm90TmaGmmaWarpSpecializedILi5ENS5_IJNS4_1CILi2EEESB_NSA_ILi1EEEEEENS1_35KernelTmaWarpSpecializedCooperativeEEENS5_IJNSA_ILi256EEENSA_ILi64EEESH_EEENS_10bfloat16_tENS5_IJlSC_lEEESJ_SK_NS4_8TiledMMAINS4_8MMA_AtomIJNS4_4SM904GMMA27MMA_64x64x16_F32BF16BF16_SSILNSO_5MajorE0ELSQ_0ELNSO_7ScaleInE1ELSR_1EEEEEENS4_6LayoutINS5_IJSB_SC_SC_EEENS5_IJSC_NSA_ILi0EEESW_EEEEENS5_IJNS4_10UnderscoreESZ_SZ_EEEEENS4_23SM90_TMA_LOAD_MULTICASTENS4_14ComposedLayoutINS4_7SwizzleILi3ELi4ELi3EEENS4_18smem_ptr_flag_bitsILi16EEENSU_INS5_IJNSA_ILi8EEESH_EEENS5_IJSH_SC_EEEEEEEvNS4_8identityES12_S1C_vS1D_EENS_8epilogue10collective6detail29Sm90TmaWarpSpecializedAdapterINS1G_15DefaultEpilogueISJ_SK_SK_NS1F_6thread17LinearCombinationISJ_Li1EffLNS1K_9ScaleType4KindE0ELNS_15FloatRoundStyleE2ESJ_EENS1_15EpilogueDefaultEEEEEvvEEEEvNT_6ParamsE --------------------------
	.section	.text._ZN7cutlass13device_kernelINS_4gemm6kernel13GemmUniversalIN4cute5tupleIJiiiiEEENS1_10collective13CollectiveMmaINS1_34MainloopSm90TmaGmmaWarpSpecializedILi5ENS5_IJNS4_1CILi2EEESB_NSA_ILi1EEEEEENS1_35KernelTmaWarpSpecializedCooperativeEEENS5_IJNSA_ILi256EEENSA_ILi64EEESH_EEENS_10bfloat16_tENS5_IJlSC_lEEESJ_SK_NS4_8TiledMMAINS4_8MMA_AtomIJNS4_4SM904GMMA27MMA_64x64x16_F32BF16BF16_SSILNSO_5MajorE0ELSQ_0ELNSO_7ScaleInE1ELSR_1EEEEEENS4_6LayoutINS5_IJSB_SC_SC_EEENS5_IJSC_NSA_ILi0EEESW_EEEEENS5_IJNS4_10UnderscoreESZ_SZ_EEEEENS4_23SM90_TMA_LOAD_MULTICASTENS4_14ComposedLayoutINS4_7SwizzleILi3ELi4ELi3EEENS4_18smem_ptr_flag_bitsILi16EEENSU_INS5_IJNSA_ILi8EEESH_EEENS5_IJSH_SC_EEEEEEEvNS4_8identityES12_S1C_vS1D_EENS_8epilogue10collective6detail29Sm90TmaWarpSpecializedAdapterINS1G_15DefaultEpilogueISJ_SK_SK_NS1F_6thread17LinearCombinationISJ_Li1EffLNS1K_9ScaleType4KindE0ELNS_15FloatRoundStyleE2ESJ_EENS1_15EpilogueDefaultEEEEEvvEEEEvNT_6ParamsE,"ax",@progbits
	.align	128
.text._ZN7cutlass13device_kernelINS_4gemm6kernel13GemmUniversalIN4cute5tupleIJiiiiEEENS1_10collective13CollectiveMmaINS1_34MainloopSm90TmaGmmaWarpSpecializedILi5ENS5_IJNS4_1CILi2EEESB_NSA_ILi1EEEEEENS1_35KernelTmaWarpSpecializedCooperativeEEENS5_IJNSA_ILi256EEENSA_ILi64EEESH_EEENS_10bfloat16_tENS5_IJlSC_lEEESJ_SK_NS4_8TiledMMAINS4_8MMA_AtomIJNS4_4SM904GMMA27MMA_64x64x16_F32BF16BF16_SSILNSO_5MajorE0ELSQ_0ELNSO_7ScaleInE1ELSR_1EEEEEENS4_6LayoutINS5_IJSB_SC_SC_EEENS5_IJSC_NSA_ILi0EEESW_EEEEENS5_IJNS4_10UnderscoreESZ_SZ_EEEEENS4_23SM90_TMA_LOAD_MULTICASTENS4_14ComposedLayoutINS4_7SwizzleILi3ELi4ELi3EEENS4_18smem_ptr_flag_bitsILi16EEENSU_INS5_IJNSA_ILi8EEESH_EEENS5_IJSH_SC_EEEEEEEvNS4_8identityES12_S1C_vS1D_EENS_8epilogue10collective6detail29Sm90TmaWarpSpecializedAdapterINS1G_15DefaultEpilogueISJ_SK_SK_NS1F_6thread17LinearCombinationISJ_Li1EffLNS1K_9ScaleType4KindE0ELNS_15FloatRoundStyleE2ESJ_EENS1_15EpilogueDefaultEEEEEvvEEEEvNT_6ParamsE:
        .type           _ZN7cutlass13device_kernelINS_4gemm6kernel13GemmUniversalIN4cute5tupleIJiiiiEEENS1_10collective13CollectiveMmaINS1_34MainloopSm90TmaGmmaWarpSpecializedILi5ENS5_IJNS4_1CILi2EEESB_NSA_ILi1EEEEEENS1_35KernelTmaWarpSpecializedCooperativeEEENS5_IJNSA_ILi256EEENSA_ILi64EEESH_EEENS_10bfloat16_tENS5_IJlSC_lEEESJ_SK_NS4_8TiledMMAINS4_8MMA_AtomIJNS4_4SM904GMMA27MMA_64x64x16_F32BF16BF16_SSILNSO_5MajorE0ELSQ_0ELNSO_7ScaleInE1ELSR_1EEEEEENS4_6LayoutINS5_IJSB_SC_SC_EEENS5_IJSC_NSA_ILi0EEESW_EEEEENS5_IJNS4_10UnderscoreESZ_SZ_EEEEENS4_23SM90_TMA_LOAD_MULTICASTENS4_14ComposedLayoutINS4_7SwizzleILi3ELi4ELi3EEENS4_18smem_ptr_flag_bitsILi16EEENSU_INS5_IJNSA_ILi8EEESH_EEENS5_IJSH_SC_EEEEEEEvNS4_8identityES12_S1C_vS1D_EENS_8epilogue10collective6detail29Sm90TmaWarpSpecializedAdapterINS1G_15DefaultEpilogueISJ_SK_SK_NS1F_6thread17LinearCombinationISJ_Li1EffLNS1K_9ScaleType4KindE0ELNS_15FloatRoundStyleE2ESJ_EENS1_15EpilogueDefaultEEEEEvvEEEEvNT_6ParamsE,@function
        .size           _ZN7cutlass13device_kernelINS_4gemm6kernel13GemmUniversalIN4cute5tupleIJiiiiEEENS1_10collective13CollectiveMmaINS1_34MainloopSm90TmaGmmaWarpSpecializedILi5ENS5_IJNS4_1CILi2EEESB_NSA_ILi1EEEEEENS1_35KernelTmaWarpSpecializedCooperativeEEENS5_IJNSA_ILi256EEENSA_ILi64EEESH_EEENS_10bfloat16_tENS5_IJlSC_lEEESJ_SK_NS4_8TiledMMAINS4_8MMA_AtomIJNS4_4SM904GMMA27MMA_64x64x16_F32BF16BF16_SSILNSO_5MajorE0ELSQ_0ELNSO_7ScaleInE1ELSR_1EEEEEENS4_6LayoutINS5_IJSB_SC_SC_EEENS5_IJSC_NSA_ILi0EEESW_EEEEENS5_IJNS4_10UnderscoreESZ_SZ_EEEEENS4_23SM90_TMA_LOAD_MULTICASTENS4_14ComposedLayoutINS4_7SwizzleILi3ELi4ELi3EEENS4_18smem_ptr_flag_bitsILi16EEENSU_INS5_IJNSA_ILi8EEESH_EEENS5_IJSH_SC_EEEEEEEvNS4_8identityES12_S1C_vS1D_EENS_8epilogue10collective6detail29Sm90TmaWarpSpecializedAdapterINS1G_15DefaultEpilogueISJ_SK_SK_NS1F_6thread17LinearCombinationISJ_Li1EffLNS1K_9ScaleType4KindE0ELNS_15FloatRoundStyleE2ESJ_EENS1_15EpilogueDefaultEEEEEvvEEEEvNT_6ParamsE,(.L_x_199 - _ZN7cutlass13device_kernelINS_4gemm6kernel13GemmUniversalIN4cute5tupleIJiiiiEEENS1_10collective13CollectiveMmaINS1_34MainloopSm90TmaGmmaWarpSpecializedILi5ENS5_IJNS4_1CILi2EEESB_NSA_ILi1EEEEEENS1_35KernelTmaWarpSpecializedCooperativeEEENS5_IJNSA_ILi256EEENSA_ILi64EEESH_EEENS_10bfloat16_tENS5_IJlSC_lEEESJ_SK_NS4_8TiledMMAINS4_8MMA_AtomIJNS4_4SM904GMMA27MMA_64x64x16_F32BF16BF16_SSILNSO_5MajorE0ELSQ_0ELNSO_7ScaleInE1ELSR_1EEEEEENS4_6LayoutINS5_IJSB_SC_SC_EEENS5_IJSC_NSA_ILi0EEESW_EEEEENS5_IJNS4_10UnderscoreESZ_SZ_EEEEENS4_23SM90_TMA_LOAD_MULTICASTENS4_14ComposedLayoutINS4_7SwizzleILi3ELi4ELi3EEENS4_18smem_ptr_flag_bitsILi16EEENSU_INS5_IJNSA_ILi8EEESH_EEENS5_IJSH_SC_EEEEEEEvNS4_8identityES12_S1C_vS1D_EENS_8epilogue10collective6detail29Sm90TmaWarpSpecializedAdapterINS1G_15DefaultEpilogueISJ_SK_SK_NS1F_6thread17LinearCombinationISJ_Li1EffLNS1K_9ScaleType4KindE0ELNS_15FloatRoundStyleE2ESJ_EENS1_15EpilogueDefaultEEEEEvvEEEEvNT_6ParamsE)
        .other          _ZN7cutlass13device_kernelINS_4gemm6kernel13GemmUniversalIN4cute5tupleIJiiiiEEENS1_10collective13CollectiveMmaINS1_34MainloopSm90TmaGmmaWarpSpecializedILi5ENS5_IJNS4_1CILi2EEESB_NSA_ILi1EEEEEENS1_35KernelTmaWarpSpecializedCooperativeEEENS5_IJNSA_ILi256EEENSA_ILi64EEESH_EEENS_10bfloat16_tENS5_IJlSC_lEEESJ_SK_NS4_8TiledMMAINS4_8MMA_AtomIJNS4_4SM904GMMA27MMA_64x64x16_F32BF16BF16_SSILNSO_5MajorE0ELSQ_0ELNSO_7ScaleInE1ELSR_1EEEEEENS4_6LayoutINS5_IJSB_SC_SC_EEENS5_IJSC_NSA_ILi0EEESW_EEEEENS5_IJNS4_10UnderscoreESZ_SZ_EEEEENS4_23SM90_TMA_LOAD_MULTICASTENS4_14ComposedLayoutINS4_7SwizzleILi3ELi4ELi3EEENS4_18smem_ptr_flag_bitsILi16EEENSU_INS5_IJNSA_ILi8EEESH_EEENS5_IJSH_SC_EEEEEEEvNS4_8identityES12_S1C_vS1D_EENS_8epilogue10collective6detail29Sm90TmaWarpSpecializedAdapterINS1G_15DefaultEpilogueISJ_SK_SK_NS1F_6thread17LinearCombinationISJ_Li1EffLNS1K_9ScaleType4KindE0ELNS_15FloatRoundStyleE2ESJ_EENS1_15EpilogueDefaultEEEEEvvEEEEvNT_6ParamsE,@"STO_CUDA_ENTRY STV_DEFAULT"
_ZN7cutlass13device_kernelINS_4gemm6kernel13GemmUniversalIN4cute5tupleIJiiiiEEENS1_10collective13CollectiveMmaINS1_34MainloopSm90TmaGmmaWarpSpecializedILi5ENS5_IJNS4_1CILi2EEESB_NSA_ILi1EEEEEENS1_35KernelTmaWarpSpecializedCooperativeEEENS5_IJNSA_ILi256EEENSA_ILi64EEESH_EEENS_10bfloat16_tENS5_IJlSC_lEEESJ_SK_NS4_8TiledMMAINS4_8MMA_AtomIJNS4_4SM904GMMA27MMA_64x64x16_F32BF16BF16_SSILNSO_5MajorE0ELSQ_0ELNSO_7ScaleInE1ELSR_1EEEEEENS4_6LayoutINS5_IJSB_SC_SC_EEENS5_IJSC_NSA_ILi0EEESW_EEEEENS5_IJNS4_10UnderscoreESZ_SZ_EEEEENS4_23SM90_TMA_LOAD_MULTICASTENS4_14ComposedLayoutINS4_7SwizzleILi3ELi4ELi3EEENS4_18smem_ptr_flag_bitsILi16EEENSU_INS5_IJNSA_ILi8EEESH_EEENS5_IJSH_SC_EEEEEEEvNS4_8identityES12_S1C_vS1D_EENS_8epilogue10collective6detail29Sm90TmaWarpSpecializedAdapterINS1G_15DefaultEpilogueISJ_SK_SK_NS1F_6thread17LinearCombinationISJ_Li1EffLNS1K_9ScaleType4KindE0ELNS_15FloatRoundStyleE2ESJ_EENS1_15EpilogueDefaultEEEEEvvEEEEvNT_6ParamsE:
[----:B------:R-:W0:Y:S01]  /*0000*/  LDC R1, c[0x0][0x28] ;  /* 0x00000a00ff017b82 */ /* 0x000e220000000800 */
[----:B------:R-:W1:Y:S01]  /*0010*/  S2R R18, SR_TID.X ;  /* 0x0000000000127919 */ /* 0x000e620000002100 */
[----:B------:R-:W-:Y:S01]  /*0020*/  ELECT P0, URZ, PT ;  /* 0x00000000003f782f */ /* 0x000fe20003800000 */
[----:B------:R-:W-:Y:S01]  /*0030*/  BSSY B0, `(.L_x_0) ;  /* 0x000000f000007945 */ /* 0x000fe20003800000 */
[--C-:B-1----:R-:W-:Y:S02]  /*0040*/  SHF.R.U32.HI R0, RZ, 0x5, R18.reuse ;  /* 0x00000005ff007819 */ /* 0x102fe40000011612 */
[----:B------:R-:W-:-:S03]  /*0050*/  SHF.R.U32.HI R3, RZ, 0x7, R18 ;  /* 0x00000007ff037819 */ /* 0x000fc60000011612 */
[----:B------:R-:W1:Y:S04]  /*0060*/  SHFL.IDX PT, R2, R0, RZ, 0x1f ;  /* 0x00001fff00027589 */ /* 0x000e6800000e0000 */
[----:B------:R2:W3:Y:S01]  /*0070*/  SHFL.IDX PT, R5, R3, RZ, 0x1f ;  /* 0x00001fff03057589 */ /* 0x0004e200000e0000 */
[----:B-1----:R-:W-:-:S13]  /*0080*/  ISETP.NE.OR P0, PT, R2, RZ, !P0 ;  /* 0x000000ff0200720c */ /* 0x002fda0004705670 */
[----:B0-23--:R-:W-:Y:S05]  /*0090*/  @P0 BRA `(.L_x_1) ;  /* 0x0000000000200947 */ /* 0x00dfea0003800000 */
[----:B------:R-:W-:Y:S02]  /*00a0*/  ULDC.64 UR4, c[0x0][0x198] ;  /* 0x0000660000047ab9 */ /* 0x000fe40000000a00 */
[----:B------:R-:W-:Y:S02]  /*00b0*/  UIADD3 UR6, UP0, UR4, 0xf0, URZ ;  /* 0x000000f004067890 */ /* 0x000fe4000ff1e03f */
[----:B------:R-:W-:Y:S02]  /*00c0*/  UIADD3 UR4, UP1, UR4, 0x1f0, URZ ;  /* 0x000001f004047890 */ /* 0x000fe4000ff3e03f */
[----:B------:R-:W-:Y:S02]  /*00d0*/  UIADD3.X UR7, URZ, UR5, URZ, UP0, !UPT ;  /* 0x000000053f077290 */ /* 0x000fe400087fe43f */
[----:B------:R-:W-:-:S07]  /*00e0*/  UIADD3.X UR5, URZ, UR5, URZ, UP1, !UPT ;  /* 0x000000053f057290 */ /* 0x000fce0008ffe43f */
[----:B------:R0:W-:Y:S02]  /*00f0*/  UTMACCTL.PF [UR6] ;  /* 0x00000000060079b9 */ /* 0x0001e40008040000 */
[----:B------:R0:W-:Y:S02]  /*0100*/  UTMACCTL.PF [UR4] ;  /* 0x00000000040079b9 */ /* 0x0001e40008040000 */
[----:B0-----:R-:W-:Y:S01]  /*0110*/  NOP ;  /* 0x0000000000007918 */ /* 0x001fe20000000000 */
.L_x_1:
[----:B------:R-:W-:Y:S05]  /*0120*/  BSYNC B0 ;  /* 0x0000000000007941 */ /* 0x000fea0003800000 */
.L_x_0:
[----:B------:R-:W0:Y:S02]  /*0130*/  SHFL.IDX PT, R3, R0, RZ, 0x1f ;  /* 0x00001fff00037589 */ /* 0x000e2400000e0000 */
[----:B0-----:R-:W-:-:S13]  /*0140*/  ISETP.NE.AND P0, PT, R3, RZ, PT ;  /* 0x000000ff0300720c */ /* 0x001fda0003f05270 */
[----:B------:R-:W-:Y:S05]  /*0150*/  @P0 BRA `(.L_x_2) ;  /* 0x0000000000600947 */ /* 0x000fea0003800000 */
[----:B------:R-:W0:Y:S01]  /*0160*/  S2UR UR8, SR_CgaCtaId ;  /* 0x00000000000879c3 */ /* 0x000e220000008800 */
[----:B------:R-:W-:Y:S01]  /*0170*/  UMOV UR4, 0x400 ;  /* 0x0000040000047882 */ /* 0x000fe20000000000 */
[----:B------:R-:W-:Y:S01]  /*0180*/  UMOV UR5, 0x1 ;  /* 0x0000000100057882 */ /* 0x000fe20000000000 */
[----:B------:R-:W-:Y:S01]  /*0190*/  UMOV UR6, 0x6 ;  /* 0x0000000600067882 */ /* 0x000fe20000000000 */
[----:B------:R-:W-:Y:S01]  /*01a0*/  ELECT P0, URZ, PT ;  /* 0x00000000003f782f */ /* 0x000fe20003800000 */
[----:B------:R-:W-:-:S04]  /*01b0*/  UIADD3 UR6, -UR6, 0x100000, URZ ;  /* 0x0010000006067890 */ /* 0x000fc8000fffe13f */
[----:B------:R-:W-:Y:S02]  /*01c0*/  USHF.L.U32 UR7, UR6, 0xb, URZ ;  /* 0x0000000b06077899 */ /* 0x000fe4000800063f */
[----:B------:R-:W-:Y:S02]  /*01d0*/  USHF.L.U32 UR6, UR6, 0x1, URZ ;  /* 0x0000000106067899 */ /* 0x000fe4000800063f */
[----:B0-----:R-:W-:Y:S02]  /*01e0*/  ULEA UR8, UR8, UR4, 0x18 ;  /* 0x0000000408087291 */ /* 0x001fe4000f8ec03f */
[----:B------:R-:W-:-:S04]  /*01f0*/  UIADD3 UR4, -UR5, 0x100000, URZ ;  /* 0x0010000005047890 */ /* 0x000fc8000fffe13f */
[----:B------:R-:W-:Y:S02]  /*0200*/  USHF.L.U32 UR5, UR4, 0xb, URZ ;  /* 0x0000000b04057899 */ /* 0x000fe4000800063f */
[----:B------:R-:W-:Y:S01]  /*0210*/  USHF.L.U32 UR4, UR4, 0x1, URZ ;  /* 0x0000000104047899 */ /* 0x000fe2000800063f */
[----:B------:R-:W0:Y:S11]  /*0220*/  FENCE.VIEW.ASYNC.S ;  /* 0x00000000000073c6 */ /* 0x000e360000000000 */
[----:B0-----:R0:W1:Y:S01]  /*0230*/  SYNCS.EXCH.64 URZ, [UR8], UR4 ;  /* 0x00000004083f75b2 */ /* 0x0010620008000100 */
[----:B------:R0:W2:Y:S01]  /*0240*/  SYNCS.EXCH.64 URZ, [UR8+0x28], UR6 ;  /* 0x00002806083f75b2 */ /* 0x0000a20008000100 */
[----:B------:R0:W3:Y:S01]  /*0250*/  SYNCS.EXCH.64 URZ, [UR8+0x8], UR4 ;  /* 0x00000804083f75b2 */ /* 0x0000e20008000100 */
[----:B------:R0:W4:Y:S01]  /*0260*/  SYNCS.EXCH.64 URZ, [UR8+0x30], UR6 ;  /* 0x00003006083f75b2 */ /* 0x0001220008000100 */
[----:B------:R0:W0:Y:S01]  /*0270*/  SYNCS.EXCH.64 URZ, [UR8+0x10], UR4 ;  /* 0x00001004083f75b2 */ /* 0x0000220008000100 */
[----:B------:R0:W0:Y:S01]  /*0280*/  SYNCS.EXCH.64 URZ, [UR8+0x38], UR6 ;  /* 0x00003806083f75b2 */ /* 0x0000220008000100 */
[----:B------:R0:W0:Y:S01]  /*0290*/  SYNCS.EXCH.64 URZ, [UR8+0x18], UR4 ;  /* 0x00001804083f75b2 */ /* 0x0000220008000100 */
[----:B------:R0:W0:Y:S01]  /*02a0*/  SYNCS.EXCH.64 URZ, [UR8+0x40], UR6 ;  /* 0x00004006083f75b2 */ /* 0x0000220008000100 */
[----:B------:R0:W0:Y:S01]  /*02b0*/  SYNCS.EXCH.64 URZ, [UR8+0x20], UR4 ;  /* 0x00002004083f75b2 */ /* 0x0000220008000100 */
[----:B------:R0:W0:Y:S01]  /*02c0*/  SYNCS.EXCH.64 URZ, [UR8+0x48], UR6 ;  /* 0x00004806083f75b2 */ /* 0x0000220008000100 */
[----:B------:R-:W-:Y:S01]  /*02d0*/  NOP ;  /* 0x0000000000007918 */ /* 0x000fe20000000000 */
.L_x_2:
[----:B------:R-:W-:Y:S01]  /*02e0*/  SHF.R.S32.HI R7, RZ, 0x1f, R18 ;  /* 0x0000001fff077819 */ /* 0x000fe20000011412 */
[----:B------:R-:W5:Y:S01]  /*02f0*/  SHFL.IDX PT, R0, R0, RZ, 0x1f ;  /* 0x00001fff00007589 */ /* 0x000f6200000e0000 */
[----:B0-----:R-:W0:Y:S01]  /*0300*/  S2UR UR8, SR_CTAID.X ;  /* 0x00000000000879c3 */ /* 0x001e220000002500 */
[----:B------:R-:W-:Y:S02]  /*0310*/  ELECT P0, URZ, PT ;  /* 0x00000000003f782f */ /* 0x000fe40003800000 */
[----:B------:R-:W-:Y:S01]  /*0320*/  LEA.HI R7, R7, R18, RZ, 0x7 ;  /* 0x0000001207077211 */ /* 0x000fe200078f38ff */
[----:B------:R-:W1:Y:S01]  /*0330*/  S2R R4, SR_CTAID.Y ;  /* 0x0000000000047919 */ /* 0x000e620000002600 */
[----:B------:R-:W-:Y:S01]  /*0340*/  SHF.R.S32.HI R8, RZ, 0x1f, R3 ;  /* 0x0000001fff087819 */ /* 0x000fe20000011403 */
[----:B------:R-:W-:Y:S01]  /*0350*/  ULDC UR4, c[0x0][0x150] ;  /* 0x0000540000047ab9 */ /* 0x000fe20000000800 */
[----:B------:R-:W-:Y:S01]  /*0360*/  LOP3.LUT R7, R7, 0xffffff80, RZ, 0xc0, !PT ;  /* 0xffffff8007077812 */ /* 0x000fe200078ec0ff */
[----:B------:R-:W-:Y:S01]  /*0370*/  NOP ;  /* 0x0000000000007918 */ /* 0x000fe20000000000 */
[----:B------:R-:W-:Y:S01]  /*0380*/  LEA.HI R8, R8, R3, RZ, 0x2 ;  /* 0x0000000308087211 */ /* 0x000fe200078f10ff */
[----:B------:R-:W2:Y:S01]  /*0390*/  LDC R10, c[0x0][0x144] ;  /* 0x00005100ff0a7b82 */ /* 0x000ea20000000800 */
[----:B------:R-:W-:Y:S01]  /*03a0*/  NOP ;  /* 0x0000000000007918 */ /* 0x000fe20000000000 */
[----:B------:R-:W-:Y:S01]  /*03b0*/  IMAD.IADD R6, R18, 0x1, -R7 ;  /* 0x0000000112067824 */ /* 0x000fe200078e0a07 */
[----:B------:R-:W-:Y:S01]  /*03c0*/  LOP3.LUT R8, R8, 0x3ffffffc, RZ, 0xc0, !PT ;  /* 0x3ffffffc08087812 */ /* 0x000fe200078ec0ff */
[----:B------:R-:W-:Y:S01]  /*03d0*/  IMAD.MOV.U32 R23, RZ, RZ, 0x1 ;  /* 0x00000001ff177424 */ /* 0x000fe200078e00ff */
[----:B------:R-:W-:-:S02]  /*03e0*/  ISETP.NE.AND P3, PT, R5, RZ, PT ;  /* 0x000000ff0500720c */ /* 0x000fc40003f65270 */
[----:B------:R-:W-:Y:S01]  /*03f0*/  SHF.R.S32.HI R7, RZ, 0x1f, R6 ;  /* 0x0000001fff077819 */ /* 0x000fe20000011406 */
[----:B------:R-:W-:Y:S01]  /*0400*/  IMAD.IADD R8, R3, 0x1, -R8 ;  /* 0x0000000103087824 */ /* 0x000fe200078e0a08 */
[----:B------:R-:W3:Y:S02]  /*0410*/  LDC R13, c[0x0][0x140] ;  /* 0x00005000ff0d7b82 */ /* 0x000ee40000000800 */
[----:B------:R-:W-:Y:S02]  /*0420*/  LEA.HI R7, R7, R6, RZ, 0x3 ;  /* 0x0000000607077211 */ /* 0x000fe400078f18ff */
[----:B-----5:R-:W-:Y:S02]  /*0430*/  ISETP.NE.OR P0, PT, R0, RZ, !P0 ;  /* 0x000000ff0000720c */ /* 0x020fe40004705670 */
[--C-:B------:R-:W-:Y:S02]  /*0440*/  SHF.R.S32.HI R0, RZ, 0x3, R7.reuse ;  /* 0x00000003ff007819 */ /* 0x100fe40000011407 */
[----:B------:R-:W-:-:S02]  /*0450*/  SHF.R.S32.HI R7, RZ, 0x1f, R7 ;  /* 0x0000001fff077819 */ /* 0x000fc40000011407 */
[----:B0-----:R-:W-:Y:S02]  /*0460*/  I2FP.F32.U32 R9, UR8 ;  /* 0x0000000800097c45 */ /* 0x001fe40008201000 */
[----:B------:R-:W-:-:S03]  /*0470*/  LEA.HI R7, R7, R0, RZ, 0x2 ;  /* 0x0000000007077211 */ /* 0x000fc600078f10ff */
[----:B------:R-:W-:Y:S01]  /*0480*/  FMUL R9, R9, UR4 ;  /* 0x0000000409097c20 */ /* 0x000fe20008400000 */
[----:B------:R-:W-:Y:S01]  /*0490*/  LOP3.LUT R7, R7, 0xfffffffc, RZ, 0xc0, !PT ;  /* 0xfffffffc07077812 */ /* 0x000fe200078ec0ff */
[----:B------:R-:W-:Y:S01]  /*04a0*/  VOTEU.ALL UP0, P0 ;  /* 0x00000000003f7886 */ /* 0x000fe20000000000 */
[----:B-1----:R-:W-:Y:S01]  /*04b0*/  I2FP.F32.U32 R3, R4 ;  /* 0x0000000400037245 */ /* 0x002fe20000201000 */
[----:B------:R-:W-:Y:S01]  /*04c0*/  ULDC UR4, c[0x0][0x154] ;  /* 0x0000550000047ab9 */ /* 0x000fe20000000800 */
[----:B------:R-:W-:Y:S01]  /*04d0*/  VOTEU.ALL UP1, P0 ;  /* 0x00000000003f7886 */ /* 0x000fe20000020000 */
[----:B------:R-:W0:Y:S01]  /*04e0*/  F2I.U32.TRUNC.NTZ R9, R9 ;  /* 0x0000000900097305 */ /* 0x000e22000020f000 */
[----:B------:R-:W-:Y:S01]  /*04f0*/  IMAD.IADD R7, R0, 0x1, -R7 ;  /* 0x0000000100077824 */ /* 0x000fe200078e0a07 */
[----:B------:R-:W1:Y:S01]  /*0500*/  @!UP0 S2UR UR7, SR_CgaCtaId ;  /* 0x00000000000789c3 */ /* 0x000e620000008800 */
[----:B------:R-:W-:Y:S01]  /*0510*/  FMUL R12, R3, UR4 ;  /* 0x00000004030c7c20 */ /* 0x000fe20008400000 */
[----:B------:R-:W-:Y:S01]  /*0520*/  UMOV UR4, 0x20 ;  /* 0x0000002000047882 */ /* 0x000fe20000000000 */
[----:B------:R-:W-:Y:S01]  /*0530*/  IMAD R8, R8, 0x4, R7 ;  /* 0x0000000408087824 */ /* 0x000fe200078e0207 */
[----:B------:R-:W-:Y:S01]  /*0540*/  @!UP0 UMOV UR6, 0x400 ;  /* 0x0000040000068882 */ /* 0x000fe20000000000 */
[----:B------:R-:W-:-:S04]  /*0550*/  @!UP0 UIADD3 UR4, -UR4, 0x100000, URZ ;  /* 0x0010000004048890 */ /* 0x000fc8000fffe13f */
[----:B------:R-:W-:Y:S02]  /*0560*/  @!UP0 USHF.L.U32 UR5, UR4, 0xb, URZ ;  /* 0x0000000b04058899 */ /* 0x000fe4000800063f */
[----:B------:R-:W-:Y:S01]  /*0570*/  @!UP0 USHF.L.U32 UR4, UR4, 0x1, URZ ;  /* 0x0000000104048899 */ /* 0x000fe2000800063f */
[----:B---3--:R-:W-:Y:S01]  /*0580*/  ISETP.EQ.U32.AND P2, PT, R13, 0x1, PT ;  /* 0x000000010d00780c */ /* 0x008fe20003f42070 */
[----:B------:R-:W3:Y:S01]  /*0590*/  F2I.U32.TRUNC.NTZ R12, R12 ;  /* 0x0000000c000c7305 */ /* 0x000ee2000020f000 */
[----:B------:R-:W-:Y:S01]  /*05a0*/  LEA.HI R0, R8, R8, RZ, 0x1 ;  /* 0x0000000808007211 */ /* 0x000fe200078f08ff */
[----:B------:R-:W5:Y:S03]  /*05b0*/  LDC R7, c[0x0][0x148] ;  /* 0x00005200ff077b82 */ /* 0x000f660000000800 */
[----:B------:R-:W-:Y:S01]  /*05c0*/  LOP3.LUT R11, R0, 0xfffffffe, RZ, 0xc0, !PT ;  /* 0xfffffffe000b7812 */ /* 0x000fe200078ec0ff */
[----:B0-----:R-:W-:Y:S01]  /*05d0*/  IMAD.MOV R15, RZ, RZ, -R9 ;  /* 0x000000ffff0f7224 */ /* 0x001fe200078e0a09 */
[----:B------:R-:W-:-:S03]  /*05e0*/  SHF.R.S32.HI R9, RZ, 0x1f, R2 ;  /* 0x0000001fff097819 */ /* 0x000fc60000011402 */
[----:B--2---:R-:W-:Y:S01]  /*05f0*/  IMAD R3, R10, R15, UR8 ;  /* 0x000000080a037e24 */ /* 0x004fe2000f8e020f */
[----:B------:R-:W-:Y:S01]  /*0600*/  LEA.HI R9, R9, R2, RZ, 0x2 ;  /* 0x0000000209097211 */ /* 0x000fe200078f10ff */
[C---:B------:R-:W-:Y:S02]  /*0610*/  IMAD.IADD R0, R8.reuse, 0x1, -R11 ;  /* 0x0000000108007824 */ /* 0x040fe400078e0a0b */
[----:B------:R-:W-:Y:S01]  /*0620*/  IMAD.SHL.U32 R11, R8, 0x4, RZ ;  /* 0x00000004080b7824 */ /* 0x000fe200078e00ff */
[----:B------:R-:W-:Y:S01]  /*0630*/  LOP3.LUT R9, R9, 0xfffffffc, RZ, 0xc0, !PT ;  /* 0xfffffffc09097812 */ /* 0x000fe200078ec0ff */
[----:B---3--:R-:W-:Y:S01]  /*0640*/  IMAD.MOV R21, RZ, RZ, -R12 ;  /* 0x000000ffff157224 */ /* 0x008fe200078e0a0c */
[----:B------:R-:W-:Y:S01]  /*0650*/  ISETP.NE.AND P4, PT, R0, R3, PT ;  /* 0x000000030000720c */ /* 0x000fe20003f85270 */
[----:B-1----:R-:W-:Y:S01]  /*0660*/  @!UP0 ULEA UR6, UR7, UR6, 0x18 ;  /* 0x0000000607068291 */ /* 0x002fe2000f8ec03f */
[----:B------:R-:W-:Y:S01]  /*0670*/  LOP3.LUT R22, R8, 0xc, R11, 0x78, !PT ;  /* 0x0000000c08167812 */ /* 0x000fe200078e780b */
[----:B------:R-:W-:Y:S01]  /*0680*/  IMAD.IADD R0, R2, 0x1, -R9 ;  /* 0x0000000102007824 */ /* 0x000fe200078e0a09 */
[----:B------:R-:W-:Y:S01]  /*0690*/  VOTEU.ALL UP0, P0 ;  /* 0x00000000003f7886 */ /* 0x000fe20000000000 */
[----:B------:R-:W-:Y:S01]  /*06a0*/  LOP3.LUT P0, RZ, R6, 0x7, RZ, 0xc0, !PT ;  /* 0x0000000706ff7812 */ /* 0x000fe2000780c0ff */
[----:B------:R-:W-:-:S02]  /*06b0*/  VIADD R6, R5, 0xffffffff ;  /* 0xffffffff05067836 */ /* 0x000fc40000000000 */
[----:B------:R-:W-:Y:S01]  /*06c0*/  ISETP.NE.AND P1, PT, R0, 0x3, PT ;  /* 0x000000030000780c */ /* 0x000fe20003f25270 */
[----:B-----5:R-:W-:Y:S01]  /*06d0*/  IMAD R9, R7, R21, R4 ;  /* 0x0000001507097224 */ /* 0x020fe200078e0204 */
[----:B------:R-:W-:Y:S02]  /*06e0*/  ISETP.LT.U32.AND P0, PT, R22, 0x4, !P0 ;  /* 0x000000041600780c */ /* 0x000fe40004701070 */
[----:B------:R-:W-:Y:S01]  /*06f0*/  ISETP.EQ.OR P1, PT, R0, RZ, !P1 ;  /* 0x000000ff0000720c */ /* 0x000fe20004f22670 */
[----:B------:R-:W0:Y:S02]  /*0700*/  FENCE.VIEW.ASYNC.S ;  /* 0x00000000000073c6 */ /* 0x000e240000000000 */
[----:B0-----:R0:W1:Y:S01]  /*0710*/  @!UP0 SYNCS.EXCH.64 URZ, [UR6+0x60], UR4 ;  /* 0x00006004063f85b2 */ /* 0x0010620008000100 */
[----:B------:R-:W-:Y:S02]  /*0720*/  @P4 LEA.HI R2, R22, R22, RZ, 0x1 ;  /* 0x0000001616024211 */ /* 0x000fe400078f08ff */
[----:B------:R-:W-:-:S02]  /*0730*/  ISETP.EQ.AND P1, PT, R5, RZ, P1 ;  /* 0x000000ff0500720c */ /* 0x000fc40000f22270 */
[----:B------:R-:W-:Y:S02]  /*0740*/  @P4 SHF.R.S32.HI R2, RZ, 0x1, R2 ;  /* 0x00000001ff024819 */ /* 0x000fe40000011402 */
[----:B------:R-:W-:Y:S02]  /*0750*/  ISETP.GE.U32.AND P6, PT, R6, 0x2, PT ;  /* 0x000000020600780c */ /* 0x000fe40003fc6070 */
[----:B------:R-:W-:Y:S02]  /*0760*/  @P4 ISETP.NE.AND P5, PT, R2, R9, PT ;  /* 0x000000090200420c */ /* 0x000fe40003fa5270 */
[----:B------:R-:W-:Y:S02]  /*0770*/  SEL R2, RZ, 0x1, !P0 ;  /* 0x00000001ff027807 */ /* 0x000fe40004000000 */
[----:B------:R-:W-:Y:S02]  /*0780*/  @P4 SEL R23, RZ, 0x1, P5 ;  /* 0x00000001ff174807 */ /* 0x000fe40002800000 */
[----:B------:R-:W-:Y:S01]  /*0790*/  SEL R19, RZ, 0x1, !P1 ;  /* 0x00000001ff137807 */ /* 0x000fe20004800000 */
[----:B------:R0:W2:Y:S01]  /*07a0*/  @!UP1 SYNCS.EXCH.64 URZ, [UR6+0x68], UR4 ;  /* 0x00006804063f95b2 */ /* 0x0000a20008000100 */
[----:B------:R-:W-:Y:S01]  /*07b0*/  LOP3.LUT R23, R23, R2, RZ, 0xc0, !PT ;  /* 0x0000000217177212 */ /* 0x000fe200078ec0ff */
[----:B------:R-:W-:Y:S01]  /*07c0*/  NOP ;  /* 0x0000000000007918 */ /* 0x000fe20000000000 */
[----:B------:R-:W-:Y:S01]  /*07d0*/  SEL R19, R19, 0x2, P6 ;  /* 0x0000000213137807 */ /* 0x000fe20003000000 */
[----:B------:R-:W-:Y:S06]  /*07e0*/  @!P2 BRA `(.L_x_3) ;  /* 0x000000000008a947 */ /* 0x000fec0003800000 */
[----:B-12-4-:R-:W-:Y:S01]  /*07f0*/  UCGABAR_ARV ;  /* 0x00000000000079c7 */ /* 0x016fe20008000000 */
[----:B------:R-:W-:Y:S05]  /*0800*/  BRA `(.L_x_4) ;  /* 0x0000000000047947 */ /* 0x000fea0003800000 */
.L_x_3:
[----:B-12-4-:R-:W-:Y:S01]  /*0810*/  NOP ;  /* 0x0000000000007918 */ /* 0x016fe20000000000 */
.L_x_4:
[----:B------:R-:W1:Y:S01]  /*0820*/  LDC R2, c[0x0][0x65c] ;  /* 0x00019700ff027b82 */ /* 0x000e620000000800 */
[----:B------:R-:W-:Y:S01]  /*0830*/  LOP3.LUT R5, R5, 0xfffff7ff, RZ, 0xc0, !PT ;  /* 0xfffff7ff05057812 */ /* 0x000fe200078ec0ff */
[----:B------:R-:W-:Y:S02]  /*0840*/  IMAD.U32 R8, RZ, RZ, UR8 ;  /* 0x00000008ff087e24 */ /* 0x000fe4000f8e00ff */
[----:B------:R-:W-:Y:S01]  /*0850*/  IMAD.MOV.U32 R9, RZ, RZ, RZ ;  /* 0x000000ffff097224 */ /* 0x000fe200078e00ff */
[----:B-1----:R-:W-:-:S13]  /*0860*/  ISETP.NE.AND P1, PT, R2, 0x1, PT ;  /* 0x000000010200780c */ /* 0x002fda0003f25270 */
[----:B------:R-:W1:Y:S01]  /*0870*/  @P1 LDC R17, c[0x0][0x10] ;  /* 0x00000400ff111b82 */ /* 0x000e620000000800 */
[----:B------:R-:W-:Y:S01]  /*0880*/  @P1 LOP3.LUT R5, R5, 0x800, RZ, 0xfc, !PT ;  /* 0x0000080005051812 */ /* 0x000fe200078efcff */
[----:B------:R-:W-:Y:S02]  /*0890*/  @P1 IMAD.MOV.U32 R5, RZ, RZ, RZ ;  /* 0x000000ffff051224 */ /* 0x000fe400078e00ff */
[----:B------:R-:W-:-:S04]  /*08a0*/  @P1 IMAD.MOV.U32 R13, RZ, RZ, RZ ;  /* 0x000000ffff0d1224 */ /* 0x000fc800078e00ff */
[----:B------:R-:W2:Y:S01]  /*08b0*/  @!P1 LDC R11, c[0x0][0xc] ;  /* 0x00000300ff0b9b82 */ /* 0x000ea20000000800 */
[----:B-1----:R-:W-:-:S04]  /*08c0*/  @P1 IMAD.WIDE.U32 R16, R17, UR8, R4 ;  /* 0x0000000811101c25 */ /* 0x002fc8000f8e0004 */
[----:B------:R-:W-:Y:S02]  /*08d0*/  @P1 IMAD.IADD R17, R17, 0x1, R13 ;  /* 0x0000000111111824 */ /* 0x000fe400078e020d */
[----:B--2---:R-:W-:-:S04]  /*08e0*/  @!P1 IMAD.WIDE.U32 R8, R4, R11, R8 ;  /* 0x0000000b04089225 */ /* 0x004fc800078e0008 */
[----:B------:R-:W-:Y:S02]  /*08f0*/  @!P1 IMAD.MOV.U32 R16, RZ, RZ, R8 ;  /* 0x000000ffff109224 */ /* 0x000fe400078e0008 */
[----:B------:R-:W-:Y:S01]  /*0900*/  @!P1 IMAD.MOV.U32 R17, RZ, RZ, R9 ;  /* 0x000000ffff119224 */ /* 0x000fe200078e0009 */
[----:B------:R-:W-:Y:S06]  /*0910*/  @!P2 BRA `(.L_x_5) ;  /* 0x00000000000ca947 */ /* 0x000fec0003800000 */
[----:B------:R-:W-:Y:S01]  /*0920*/  UCGABAR_WAIT ;  /* 0x0000000000007dc7 */ /* 0x000fe20008000000 */
[----:B------:R-:W-:Y:S01]  /*0930*/  CCTL.IVALL ;  /* 0x00000000ff00798f */ /* 0x000fe20002000000 */
[----:B------:R-:W-:Y:S05]  /*0940*/  BRA `(.L_x_6) ;  /* 0x0000000000047947 */ /* 0x000fea0003800000 */
.L_x_5:
[----:B------:R-:W-:Y:S06]  /*0950*/  BAR.SYNC.DEFER_BLOCKING 0x0 ;  /* 0x0000000000007b1d */ /* 0x000fec0000010000 */
.L_x_6:
[----:B------:R-:W-:Y:S05]  /*0960*/  @!P3 BRA `(.L_x_7) ;  /* 0x0000006c00b0b947 */ /* 0x000fea0003800000 */
[----:B------:R-:W-:-:S13]  /*0970*/  ISETP.GT.U32.AND P0, PT, R6, 0x1, PT ;  /* 0x000000010600780c */ /* 0x000fda0003f04070 */
[----:B0-----:R-:W-:Y:S05]  /*0980*/  @P0 EXIT ;  /* 0x000000000000094d */ /* 0x001fea0003800000 */
[----:B------:R-:W-:Y:S01]  /*0990*/  ULDC.64 UR4, c[0x0][0x650] ;  /* 0x0001940000047ab9 */ /* 0x000fe20000000a00 */
[----:B------:R-:W-:Y:S01]  /*09a0*/  PRMT R0, RZ, 0x7610, R0 ;  /* 0x00007610ff007816 */ /* 0x000fe20000000000 */
[----:B------:R-:W-:Y:S01]  /*09b0*/  IMAD.MOV.U32 R96, RZ, RZ, -0x1 ;  /* 0xffffffffff607424 */ /* 0x000fe200078e00ff */
[----:B------:R-:W-:Y:S01]  /*09c0*/  ISETP.GE.U32.AND P0, PT, R16, UR4, PT ;  /* 0x0000000410007c0c */ /* 0x000fe2000bf06070 */
[----:B------:R-:W-:Y:S02]  /*09d0*/  IMAD.MOV.U32 R92, RZ, RZ, -0x1 ;  /* 0xffffffffff5c7424 */ /* 0x000fe400078e00ff */
[----:B------:R-:W-:Y:S01]  /*09e0*/  IMAD.MOV.U32 R89, RZ, RZ, -0x1 ;  /* 0xffffffffff597424 */ /* 0x000fe200078e00ff */
[----:B------:R-:W-:-:S13]  /*09f0*/  ISETP.GE.U32.AND.EX P0, PT, R17, UR5, PT, P0 ;  /* 0x0000000511007c0c */ /* 0x000fda000bf06100 */
[----:B------:R-:W-:Y:S05]  /*0a00*/  @P0 BRA `(.L_x_8) ;  /* 0x0000000400280947 */ /* 0x000fea0003800000 */
[----:B------:R-:W0:Y:S01]  /*0a10*/  LDC.64 R24, c[0x0][0x628] ;  /* 0x00018a00ff187b82 */ /* 0x000e220000000a00 */
[----:B------:R-:W-:Y:S02]  /*0a20*/  IMAD.MOV.U32 R8, RZ, RZ, R16 ;  /* 0x000000ffff087224 */ /* 0x000fe400078e0010 */
[----:B------:R-:W-:-:S05]  /*0a30*/  IMAD.MOV.U32 R9, RZ, RZ, R17 ;  /* 0x000000ffff097224 */ /* 0x000fca00078e0011 */
[----:B------:R-:W1:Y:S08]  /*0a40*/  LDC R0, c[0x0][0x630] ;  /* 0x00018c00ff007b82 */ /* 0x000e700000000800 */
[----:B------:R-:W2:Y:S01]  /*0a50*/  LDC.64 R26, c[0x0][0x620] ;  /* 0x00018800ff1a7b82 */ /* 0x000ea20000000a00 */
[----:B0-----:R-:W-:-:S04]  /*0a60*/  ISETP.NE.U32.AND P0, PT, R24, RZ, PT ;  /* 0x000000ff1800720c */ /* 0x001fc80003f05070 */
[----:B------:R-:W-:-:S13]  /*0a70*/  ISETP.NE.AND.EX P0, PT, R25, RZ, PT, P0 ;  /* 0x000000ff1900720c */ /* 0x000fda0003f05300 */
[----:B-12---:R-:W-:Y:S05]  /*0a80*/  @!P0 BRA `(.L_x_9) ;  /* 0x0000000000288947 */ /* 0x006fea0003800000 */
[----:B------:R-:W0:Y:S02]  /*0a90*/  LDC R13, c[0x0][0x634] ;  /* 0x00018d00ff0d7b82 */ /* 0x000e240000000800 */
[----:B0-----:R-:W-:-:S05]  /*0aa0*/  IADD3 R13, P0, R16, R13, RZ ;  /* 0x0000000d100d7210 */ /* 0x001fca0007f1e0ff */
[----:B------:R-:W-:-:S04]  /*0ab0*/  IMAD.X R15, RZ, RZ, R17, P0 ;  /* 0x000000ffff0f7224 */ /* 0x000fc800000e0611 */
[----:B------:R-:W-:-:S04]  /*0ac0*/  IMAD.WIDE.U32 R8, R15, R24, RZ ;  /* 0x000000180f087225 */ /* 0x000fc800078e00ff */
[----:B------:R-:W-:-:S04]  /*0ad0*/  IMAD.WIDE.U32 R10, P0, R13, R25, R8 ;  /* 0x000000190d0a7225 */ /* 0x000fc80007800008 */
[----:B------:R-:W-:-:S04]  /*0ae0*/  IMAD.WIDE.U32 R8, R13, R24, RZ ;  /* 0x000000180d087225 */ /* 0x000fc800078e00ff */
[----:B------:R-:W-:Y:S01]  /*0af0*/  IMAD.X R13, RZ, RZ, RZ, P0 ;  /* 0x000000ffff0d7224 */ /* 0x000fe200000e06ff */
[----:B------:R-:W-:Y:S01]  /*0b00*/  IADD3 RZ, P0, R9, R10, RZ ;  /* 0x0000000a09ff7210 */ /* 0x000fe20007f1e0ff */
[----:B------:R-:W-:-:S04]  /*0b10*/  IMAD.MOV.U32 R12, RZ, RZ, R11 ;  /* 0x000000ffff0c7224 */ /* 0x000fc800078e000b */
[----:B------:R-:W-:-:S08]  /*0b20*/  IMAD.WIDE.U32.X R8, R15, R25, R12, P0 ;  /* 0x000000190f087225 */ /* 0x000fd000000e040c */
.L_x_9:
[----:B------:R-:W0:Y:S01]  /*0b30*/  LDC.64 R24, c[0x0][0x640] ;  /* 0x00019000ff187b82 */ /* 0x000e220000000a00 */
[-CC-:B------:R-:W-:Y:S01]  /*0b40*/  SHF.R.U64 R89, R8, R0.reuse, R9.reuse ;  /* 0x0000000008597219 */ /* 0x180fe20000001209 */
[----:B------:R-:W-:Y:S01]  /*0b50*/  IMAD R30, R7, R21, R4 ;  /* 0x00000015071e7224 */ /* 0x000fe200078e0204 */
[----:B------:R-:W-:Y:S01]  /*0b60*/  SHF.R.U32.HI R0, RZ, R0, R9 ;  /* 0x00000000ff007219 */ /* 0x000fe20000011609 */
[----:B------:R-:W-:Y:S01]  /*0b70*/  IMAD.MOV.U32 R21, RZ, RZ, 0x1 ;  /* 0x00000001ff157424 */ /* 0x000fe200078e00ff */
[----:B------:R-:W-:-:S03]  /*0b80*/  IADD3 R5, P0, RZ, -R89, RZ ;  /* 0x80000059ff057210 */ /* 0x000fc60007f1e0ff */
[----:B------:R-:W1:Y:S02]  /*0b90*/  LDC R6, c[0x0][0x618] ;  /* 0x00018600ff067b82 */ /* 0x000e640000000800 */
[----:B------:R-:W-:-:S04]  /*0ba0*/  IMAD.X R9, RZ, RZ, ~R0, P0 ;  /* 0x000000ffff097224 */ /* 0x000fc800000e0e00 */
[-C--:B------:R-:W-:Y:S02]  /*0bb0*/  IMAD R0, R9, R26.reuse, RZ ;  /* 0x0000001a09007224 */ /* 0x080fe400078e02ff */
[----:B------:R-:W2:Y:S01]  /*0bc0*/  LDC R11, c[0x0][0x608] ;  /* 0x00018200ff0b7b82 */ /* 0x000ea20000000800 */
[----:B------:R-:W-:-:S04]  /*0bd0*/  IMAD.WIDE.U32 R8, R5, R26, R16 ;  /* 0x0000001a05087225 */ /* 0x000fc800078e0010 */
[----:B------:R-:W-:-:S03]  /*0be0*/  IMAD R5, R5, R27, R0 ;  /* 0x0000001b05057224 */ /* 0x000fc600078e0200 */
[----:B------:R-:W3:Y:S01]  /*0bf0*/  LDC R12, c[0x0][0x658] ;  /* 0x00019600ff0c7b82 */ /* 0x000ee20000000800 */
[----:B0-----:R-:W-:Y:S01]  /*0c00*/  ISETP.NE.U32.AND P0, PT, R24, RZ, PT ;  /* 0x000000ff1800720c */ /* 0x001fe20003f05070 */
[----:B------:R-:W-:Y:S02]  /*0c10*/  IMAD.IADD R5, R9, 0x1, R5 ;  /* 0x0000000109057824 */ /* 0x000fe400078e0205 */
[----:B------:R-:W-:Y:S01]  /*0c20*/  IMAD.MOV.U32 R9, RZ, RZ, -0x1 ;  /* 0xffffffffff097424 */ /* 0x000fe200078e00ff */
[----:B------:R-:W-:-:S03]  /*0c30*/  ISETP.NE.AND.EX P0, PT, R25, RZ, PT, P0 ;  /* 0x000000ff1900720c */ /* 0x000fc60003f05300 */
[----:B------:R-:W0:Y:S01]  /*0c40*/  LDC R15, c[0x0][0x600] ;  /* 0x00018000ff0f7b82 */ /* 0x000e220000000800 */
[-CC-:B-1----:R-:W-:Y:S02]  /*0c50*/  SHF.R.U64 R13, R8, R6.reuse, R5.reuse ;  /* 0x00000006080d7219 */ /* 0x182fe40000001205 */
[----:B------:R-:W-:-:S05]  /*0c60*/  SHF.R.U32.HI R0, RZ, R6, R5 ;  /* 0x00000006ff007219 */ /* 0x000fca0000011605 */
[----:B------:R-:W1:Y:S01]  /*0c70*/  LDC R14, c[0x0][0x648] ;  /* 0x00019200ff0e7b82 */ /* 0x000e620000000800 */
[-CC-:B--2---:R-:W-:Y:S02]  /*0c80*/  SHF.R.U64 R27, R13, R11.reuse, R0.reuse ;  /* 0x0000000b0d1b7219 */ /* 0x184fe40000001200 */
[----:B------:R-:W-:-:S05]  /*0c90*/  SHF.R.U32.HI R5, RZ, R11, R0 ;  /* 0x0000000bff057219 */ /* 0x000fca0000011600 */
[----:B------:R-:W2:Y:S01]  /*0ca0*/  LDC R20, c[0x0][0x638] ;  /* 0x00018e00ff147b82 */ /* 0x000ea20000000800 */
[-CC-:B---3--:R-:W-:Y:S02]  /*0cb0*/  SHF.R.U64 R28, R27, R12.reuse, R5.reuse ;  /* 0x0000000c1b1c7219 */ /* 0x188fe40000001205 */
[-C--:B------:R-:W-:Y:S02]  /*0cc0*/  SHF.L.U32 R0, R9, R12.reuse, RZ ;  /* 0x0000000c09007219 */ /* 0x080fe400000006ff */
[----:B------:R-:W-:Y:S01]  /*0cd0*/  SHF.R.U32.HI R5, RZ, R12, R5 ;  /* 0x0000000cff057219 */ /* 0x000fe20000011605 */
[----:B------:R-:W-:Y:S01]  /*0ce0*/  IMAD.MOV.U32 R4, RZ, RZ, R28 ;  /* 0x000000ffff047224 */ /* 0x000fe200078e001c */
[----:B------:R-:W-:Y:S01]  /*0cf0*/  LOP3.LUT R10, RZ, R0, RZ, 0x33, !PT ;  /* 0x00000000ff0a7212 */ /* 0x000fe200078e33ff */
[----:B------:R-:W3:Y:S01]  /*0d00*/  LDC R26, c[0x0][0x610] ;  /* 0x00018400ff1a7b82 */ /* 0x000ee20000000800 */
[----:B------:R-:W-:Y:S05]  /*0d10*/  @!P0 BRA `(.L_x_10) ;  /* 0x0000000000288947 */ /* 0x000fea0003800000 */
[----:B------:R-:W4:Y:S02]  /*0d20*/  LDC R9, c[0x0][0x64c] ;  /* 0x00019300ff097b82 */ /* 0x000f240000000800 */
[----:B----4-:R-:W-:-:S05]  /*0d30*/  IADD3 R9, P0, R28, R9, RZ ;  /* 0x000000091c097210 */ /* 0x010fca0007f1e0ff */
        /* <DEDUP_REMOVED lines=8> */
.L_x_10:
[----:B-1----:R-:W-:Y:S01]  /*0dc0*/  SHF.R.U64 R4, R4, R14, R5 ;  /* 0x0000000e04047219 */ /* 0x002fe20000001205 */
[----:B0-----:R-:W-:Y:S01]  /*0dd0*/  VIADD R6, R15, 0xffffffff ;  /* 0xffffffff0f067836 */ /* 0x001fe20000000000 */
[----:B------:R-:W-:Y:S02]  /*0de0*/  SHF.L.U32 R0, R21, R12, RZ ;  /* 0x0000000c15007219 */ /* 0x000fe400000006ff */
[----:B------:R-:W-:Y:S01]  /*0df0*/  LOP3.LUT R5, R27, R10, RZ, 0xc0, !PT ;  /* 0x0000000a1b057212 */ /* 0x000fe200078ec0ff */
[----:B------:R-:W-:Y:S01]  /*0e00*/  IMAD.MOV R7, RZ, RZ, -R4 ;  /* 0x000000ffff077224 */ /* 0x000fe200078e0a04 */
[----:B------:R-:W-:Y:S02]  /*0e10*/  SEL R3, R3, R30, !P1 ;  /* 0x0000001e03037207 */ /* 0x000fe40004800000 */
[----:B------:R-:W-:Y:S01]  /*0e20*/  LOP3.LUT R6, R13, R6, RZ, 0xc0, !PT ;  /* 0x000000060d067212 */ /* 0x000fe200078ec0ff */
[----:B------:R-:W-:Y:S02]  /*0e30*/  IMAD R4, R0, R4, R5 ;  /* 0x0000000400047224 */ /* 0x000fe400078e0205 */
[----:B--2---:R-:W-:-:S02]  /*0e40*/  IMAD R0, R7, R20, R28 ;  /* 0x0000001407007224 */ /* 0x004fc400078e021c */
[----:B---3--:R-:W-:Y:S02]  /*0e50*/  IMAD R3, R4, R26, R3 ;  /* 0x0000001a04037224 */ /* 0x008fe400078e0203 */
[----:B------:R-:W-:Y:S02]  /*0e60*/  IMAD R96, R0, R15, R6 ;  /* 0x0000000f00607224 */ /* 0x000fe400078e0206 */
[----:B------:R-:W-:-:S03]  /*0e70*/  IMAD.MOV.U32 R4, RZ, RZ, 0x1 ;  /* 0x00000001ff047424 */ /* 0x000fc600078e00ff */
[----:B------:R-:W-:Y:S02]  /*0e80*/  SEL R92, R96, R3, !P1 ;  /* 0x00000003605c7207 */ /* 0x000fe40004800000 */
[----:B------:R-:W-:Y:S02]  /*0e90*/  PRMT R0, R4, 0x7610, R0 ;  /* 0x0000761004007816 */ /* 0x000fe40000000000 */
[----:B------:R-:W-:-:S07]  /*0ea0*/  SEL R96, R3, R96, !P1 ;  /* 0x0000006003607207 */ /* 0x000fce0004800000 */
.L_x_8:
[----:B------:R-:W-:-:S08]  /*0eb0*/  NOP ;  /* 0x0000000000007918 */ /* 0x000fd00000000000 */
[----:B------:R-:W0:Y:S02]  /*0ec0*/  USETMAXREG.TRY_ALLOC.CTAPOOL UP0, 0xe8 ;  /* 0x000000e8000079c8 */ /* 0x000e240008000600 */
[----:B0-----:R-:W-:-:S13]  /*0ed0*/  PLOP3.LUT P0, PT, PT, PT, UP0, 0x80, 0x0 ;  /* 0x000000000000781c */ /* 0x001fda0003f0f008 */
[----:B------:R-:W-:Y:S05]  /*0ee0*/  @!P0 BRA `(.L_x_8) ;  /* 0xfffffffc00f08947 */ /* 0x000fea000383ffff */
[----:B------:R-:W-:Y:S01]  /*0ef0*/  ULDC.64 UR4, c[0x0][0x598] ;  /* 0x0001660000047ab9 */ /* 0x000fe20000000a00 */
[----:B------:R-:W-:Y:S01]  /*0f00*/  ULDC.64 UR36, c[0x0][0x208] ;  /* 0x0000820000247ab9 */ /* 0x000fe20000000a00 */
[----:B------:R-:W-:-:S04]  /*0f10*/  ISETP.NE.U32.AND P0, PT, RZ, UR4, PT ;  /* 0x00000004ff007c0c */ /* 0x000fc8000bf05070 */
[----:B------:R-:W-:-:S13]  /*0f20*/  ISETP.NE.AND.EX P0, PT, RZ, UR5, PT, P0 ;  /* 0x00000005ff007c0c */ /* 0x000fda000bf05300 */
[----:B------:R-:W-:Y:S05]  /*0f30*/  @!P0 BRA `(.L_x_11) ;  /* 0x00000000001c8947 */ /* 0x000fea0003800000 */
[----:B------:R-:W0:Y:S02]  /*0f40*/  LDC.64 R4, c[0x0][0x598] ;  /* 0x00016600ff047b82 */ /* 0x000e240000000a00 */
[----:B0-----:R-:W2:Y:S02]  /*0f50*/  LDG.E.64 R4, desc[UR36][R4.64] ;  /* 0x0000002404047981 */ /* 0x001ea4000c1e1b00 */
[----:B--2---:R-:W-:-:S04]  /*0f60*/  ISETP.NE.U32.AND P0, PT, R4, RZ, PT ;  /* 0x000000ff0400720c */ /* 0x004fc80003f05070 */
[----:B------:R-:W-:-:S13]  /*0f70*/  ISETP.NE.AND.EX P0, PT, R5, RZ, PT, P0 ;  /* 0x000000ff0500720c */ /* 0x000fda0003f05300 */
[----:B------:R-:W-:Y:S05]  /*0f80*/  @!P0 BRA `(.L_x_11) ;  /* 0x0000000000088947 */ /* 0x000fea0003800000 */
[----:B------:R0:W5:Y:S01]  /*0f90*/  LD.E R88, desc[UR36][R4.64] ;  /* 0x0000002404587980 */ /* 0x000162000c101900 */
[----:B------:R-:W-:Y:S05]  /*0fa0*/  BRA `(.L_x_12) ;  /* 0x0000000000247947 */ /* 0x000fea0003800000 */
.L_x_11:
[----:B------:R-:W-:Y:S02]  /*0fb0*/  ULDC.64 UR4, c[0x0][0x588] ;  /* 0x0001620000047ab9 */ /* 0x000fe40000000a00 */
[----:B------:R-:W-:-:S04]  /*0fc0*/  ISETP.NE.U32.AND P0, PT, RZ, UR4, PT ;  /* 0x00000004ff007c0c */ /* 0x000fc8000bf05070 */
[----:B------:R-:W-:-:S13]  /*0fd0*/  ISETP.NE.AND.EX P0, PT, RZ, UR5, PT, P0 ;  /* 0x00000005ff007c0c */ /* 0x000fda000bf05300 */
[----:B------:R-:W-:Y:S05]  /*0fe0*/  @!P0 BRA `(.L_x_13) ;  /* 0x00000000000c8947 */ /* 0x000fea0003800000 */
[----:B------:R-:W0:Y:S02]  /*0ff0*/  LDC.64 R4, c[0x0][0x588] ;  /* 0x00016200ff047b82 */ /* 0x000e240000000a00 */
[----:B0-----:R1:W5:Y:S01]  /*1000*/  LDG.E R88, desc[UR36][R4.64] ;  /* 0x0000002404587981 */ /* 0x001362000c1e1900 */
[----:B------:R-:W-:Y:S05]  /*1010*/  BRA `(.L_x_12) ;  /* 0x0000000000087947 */ /* 0x000fea0003800000 */
.L_x_13:
[----:B------:R-:W-:Y:S02]  /*1020*/  ULDC UR4, c[0x0][0x580] ;  /* 0x0001600000047ab9 */ /* 0x000fe40000000800 */
[----:B------:R-:W-:-:S07]  /*1030*/  IMAD.U32 R88, RZ, RZ, UR4 ;  /* 0x00000004ff587e24 */ /* 0x000fce000f8e00ff */
.L_x_12:
[----:B------:R-:W-:Y:S02]  /*1040*/  ULDC.64 UR4, c[0x0][0x5a0] ;  /* 0x0001680000047ab9 */ /* 0x000fe40000000a00 */
[----:B------:R-:W-:-:S04]  /*1050*/  ISETP.NE.U32.AND P0, PT, RZ, UR4, PT ;  /* 0x00000004ff007c0c */ /* 0x000fc8000bf05070 */
[----:B------:R-:W-:-:S13]  /*1060*/  ISETP.NE.AND.EX P0, PT, RZ, UR5, PT, P0 ;  /* 0x00000005ff007c0c */ /* 0x000fda000bf05300 */
[----:B------:R-:W-:Y:S05]  /*1070*/  @!P0 BRA `(.L_x_14) ;  /* 0x00000000001c8947 */ /* 0x000fea0003800000 */
[----:B01----:R-:W0:Y:S02]  /*1080*/  LDC.64 R4, c[0x0][0x5a0] ;  /* 0x00016800ff047b82 */ /* 0x003e240000000a00 */
[----:B0-----:R-:W2:Y:S02]  /*1090*/  LDG.E.64 R4, desc[UR36][R4.64] ;  /* 0x0000002404047981 */ /* 0x001ea4000c1e1b00 */
[----:B--2---:R-:W-:-:S04]  /*10a0*/  ISETP.NE.U32.AND P0, PT, R4, RZ, PT ;  /* 0x000000ff0400720c */ /* 0x004fc80003f05070 */
[----:B------:R-:W-:-:S13]  /*10b0*/  ISETP.NE.AND.EX P0, PT, R5, RZ, PT, P0 ;  /* 0x000000ff0500720c */ /* 0x000fda0003f05300 */
[----:B------:R-:W-:Y:S05]  /*10c0*/  @!P0 BRA `(.L_x_14) ;  /* 0x0000000000088947 */ /* 0x000fea0003800000 */
[----:B------:R0:W5:Y:S01]  /*10d0*/  LD.E R90, desc[UR36][R4.64] ;  /* 0x00000024045a7980 */ /* 0x000162000c101900 */
[----:B------:R-:W-:Y:S05]  /*10e0*/  BRA `(.L_x_15) ;  /* 0x0000000000247947 */ /* 0x000fea0003800000 */
.L_x_14:
[----:B------:R-:W-:Y:S02]  /*10f0*/  ULDC.64 UR4, c[0x0][0x590] ;  /* 0x0001640000047ab9 */ /* 0x000fe40000000a00 */
[----:B------:R-:W-:-:S04]  /*1100*/  ISETP.NE.U32.AND P0, PT, RZ, UR4, PT ;  /* 0x00000004ff007c0c */ /* 0x000fc8000bf05070 */
[----:B------:R-:W-:-:S13]  /*1110*/  ISETP.NE.AND.EX P0, PT, RZ, UR5, PT, P0 ;  /* 0x00000005ff007c0c */ /* 0x000fda000bf05300 */
[----:B------:R-:W-:Y:S05]  /*1120*/  @!P0 BRA `(.L_x_16) ;  /* 0x00000000000c8947 */ /* 0x000fea0003800000 */
[----:B------:R-:W2:Y:S02]  /*1130*/  LDC.64 R90, c[0x0][0x590] ;  /* 0x00016400ff5a7b82 */ /* 0x000ea40000000a00 */
[----:B--2---:R2:W5:Y:S01]  /*1140*/  LDG.E R90, desc[UR36][R90.64] ;  /* 0x000000245a5a7981 */ /* 0x004562000c1e1900 */
[----:B------:R-:W-:Y:S05]  /*1150*/  BRA `(.L_x_15) ;  /* 0x0000000000087947 */ /* 0x000fea0003800000 */
.L_x_16:
[----:B------:R-:W-:Y:S02]  /*1160*/  ULDC UR4, c[0x0][0x584] ;  /* 0x0001610000047ab9 */ /* 0x000fe40000000800 */
[----:B------:R-:W-:-:S07]  /*1170*/  IMAD.U32 R90, RZ, RZ, UR4 ;  /* 0x00000004ff5a7e24 */ /* 0x000fce000f8e00ff */
.L_x_15:
[----:B------:R-:W-:-:S13]  /*1180*/  LOP3.LUT P0, RZ, R0, 0xff, RZ, 0xc0, !PT ;  /* 0x000000ff00ff7812 */ /* 0x000fda000780c0ff */
[----:B------:R-:W-:Y:S05]  /*1190*/  @!P0 EXIT ;  /* 0x000000000000894d */ /* 0x000fea0003800000 */
[----:B------:R-:W-:Y:S01]  /*11a0*/  ULDC UR4, c[0x0][0x28c] ;  /* 0x0000a30000047ab9 */ /* 0x000fe20000000800 */
[----:B------:R-:W-:Y:S01]  /*11b0*/  LOP3.LUT R106, R19, 0x1, RZ, 0xfc, !PT ;  /* 0x00000001136a7812 */ /* 0x000fe200078efcff */
[----:B------:R-:W-:Y:S01]  /*11c0*/  UIADD3 UR4, UR4, 0x3f, URZ ;  /* 0x0000003f04047890 */ /* 0x000fe2000fffe03f */
[----:B------:R-:W-:Y:S01]  /*11d0*/  UMOV UR38, URZ ;  /* 0x0000003f00267c82 */ /* 0x000fe20008000000 */
[----:B------:R-:W-:Y:S02]  /*11e0*/  UMOV UR39, URZ ;  /* 0x0000003f00277c82 */ /* 0x000fe40008000000 */
[----:B------:R-:W-:-:S04]  /*11f0*/  USHF.R.S32.HI UR5, URZ, 0x1f, UR4 ;  /* 0x0000001f3f057899 */ /* 0x000fc80008011404 */
[----:B------:R-:W-:-:S04]  /*1200*/  ULEA.HI UR5, UR5, UR4, URZ, 0x6 ;  /* 0x0000000405057291 */ /* 0x000fc8000f8f303f */
[----:B------:R-:W-:-:S12]  /*1210*/  USHF.R.S32.HI UR40, URZ, 0x6, UR5 ;  /* 0x000000063f287899 */ /* 0x000fd80008011405 */
.L_x_162:
[----:B------:R-:W-:Y:S01]  /*1220*/  LOP3.LUT R0, R18, 0x80, RZ, 0xc0, !PT ;  /* 0x0000008012007812 */ /* 0x000fe200078ec0ff */
[----:B---3--:R-:W3:Y:S01]  /*1230*/  S2UR UR7, SR_CgaCtaId ;  /* 0x00000000000779c3 */ /* 0x008ee20000008800 */
[----:B------:R-:W-:Y:S02]  /*1240*/  UMOV UR6, 0x400 ;  /* 0x0000040000067882 */ /* 0x000fe40000000000 */
[----:B------:R-:W-:-:S06]  /*1250*/  SHF.R.U32.HI R0, RZ, 0x7, R0 ;  /* 0x00000007ff007819 */ /* 0x000fcc0000011600 */
[----:B----4-:R-:W4:Y:S01]  /*1260*/  SHFL.IDX PT, R0, R0, RZ, 0x1f ;  /* 0x00001fff00007589 */ /* 0x010f2200000e0000 */
[----:B---3--:R-:W-:Y:S01]  /*1270*/  ULEA UR6, UR7, UR6, 0x18 ;  /* 0x0000000607067291 */ /* 0x008fe2000f8ec03f */
[----:B----4-:R-:W-:-:S13]  /*1280*/  R2UR UR4, R0 ;  /* 0x00000000000472ca */ /* 0x010fda00000e0000 */
[----:B------:R-:W-:-:S04]  /*1290*/  ULEA.HI UR5, UR4, UR4, URZ, 0x1 ;  /* 0x0000000404057291 */ /* 0x000fc8000f8f083f */
[----:B------:R-:W-:-:S04]  /*12a0*/  ULOP3.LUT UR5, UR5, 0x7fffe, URZ, 0xc0, !UPT ;  /* 0x0007fffe05057892 */ /* 0x000fc8000f8ec03f */
[----:B------:R-:W-:-:S03]  /*12b0*/  UIADD3 UR5, UR4, -UR5, URZ ;  /* 0x8000000504057290 */ /* 0x000fc6000fffe03f */
[----:B------:R-:W-:Y:S01]  /*12c0*/  ULDC UR4, c[0x0][0x28c] ;  /* 0x0000a30000047ab9 */ /* 0x000fe20000000800 */
[----:B------:R-:W-:Y:S01]  /*12d0*/  ULEA UR5, UR5, UR6, 0xd ;  /* 0x0000000605057291 */ /* 0x000fe2000f8e683f */
[----:B------:R-:W-:-:S03]  /*12e0*/  ISETP.LT.AND P0, PT, RZ, UR4, PT ;  /* 0x00000004ff007c0c */ /* 0x000fc6000bf01270 */
[----:B------:R-:W-:-:S04]  /*12f0*/  UIADD3 UR5, UR5, 0x100, URZ ;  /* 0x0000010005057890 */ /* 0x000fc8000fffe03f */
[----:B------:R-:W-:-:S04]  /*1300*/  USHF.R.U32.HI UR5, URZ, 0x4, UR5 ;  /* 0x000000043f057899 */ /* 0x000fc80008011605 */
[----:B------:R-:W-:Y:S02]  /*1310*/  ULOP3.LUT UR41, UR5, 0x3fff, URZ, 0xc0, !UPT ;  /* 0x00003fff05297892 */ /* 0x000fe4000f8ec03f */
[----:B01---5:R-:W-:Y:S10]  /*1320*/  @P0 BRA `(.L_x_17) ;  /* 0x0000000000400947 */ /* 0x023ff40003800000 */
[----:B------:R-:W-:Y:S01]  /*1330*/  MOV R0, 0x0 ;  /* 0x0000000000007802 */ /* 0x000fe20000000f00 */
[----:B------:R-:W-:Y:S01]  /*1340*/  ULDC.64 UR4, c[0x4][0x68] ;  /* 0x01001a0000047ab9 */ /* 0x000fe20000000a00 */
[----:B------:R-:W-:Y:S01]  /*1350*/  ULDC.64 UR6, c[0x4][0x8] ;  /* 0x0100020000067ab9 */ /* 0x000fe20000000a00 */
[----:B01----:R-:W-:Y:S01]  /*1360*/  IMAD.U32 R4, RZ, RZ, UR4 ;  /* 0x00000004ff047e24 */ /* 0x003fe2000f8e00ff */
[----:B------:R0:W1:Y:S01]  /*1370*/  LDC.64 R14, c[0x4][R0] ;  /* 0x01000000000e7b82 */ /* 0x0000620000000a00 */
[----:B------:R-:W-:Y:S01]  /*1380*/  IMAD.U32 R5, RZ, RZ, UR5 ;  /* 0x00000005ff057e24 */ /* 0x000fe2000f8e00ff */
[----:B------:R-:W-:Y:S01]  /*1390*/  ULDC.64 UR4, c[0x4][0x70] ;  /* 0x01001c0000047ab9 */ /* 0x000fe20000000a00 */
[----:B------:R-:W-:Y:S02]  /*13a0*/  IMAD.U32 R10, RZ, RZ, UR6 ;  /* 0x00000006ff0a7e24 */ /* 0x000fe4000f8e00ff */
[----:B------:R-:W-:Y:S02]  /*13b0*/  IMAD.U32 R6, RZ, RZ, UR4 ;  /* 0x00000004ff067e24 */ /* 0x000fe4000f8e00ff */
[----:B------:R-:W-:-:S02]  /*13c0*/  IMAD.U32 R7, RZ, RZ, UR5 ;  /* 0x00000005ff077e24 */ /* 0x000fc4000f8e00ff */
[----:B------:R-:W-:Y:S02]  /*13d0*/  IMAD.U32 R11, RZ, RZ, UR7 ;  /* 0x00000007ff0b7e24 */ /* 0x000fe4000f8e00ff */
[----:B------:R-:W-:Y:S02]  /*13e0*/  IMAD.MOV.U32 R8, RZ, RZ, 0x1e1 ;  /* 0x000001e1ff087424 */ /* 0x000fe400078e00ff */
[----:B------:R-:W-:Y:S02]  /*13f0*/  IMAD.MOV.U32 R12, RZ, RZ, 0x1 ;  /* 0x00000001ff0c7424 */ /* 0x000fe400078e00ff */
[----:B0-----:R-:W-:-:S07]  /*1400*/  IMAD.MOV.U32 R13, RZ, RZ, RZ ;  /* 0x000000ffff0d7224 */ /* 0x001fce00078e00ff */
[----:B------:R-:W-:-:S07]  /*1410*/  LEPC R20, `(.L_x_17) ;  /* 0x000000001014794e */ /* 0x000fce0000000000 */
[----:B-12--5:R-:W-:Y:S05]  /*1420*/  CALL.ABS.NOINC R14 ;  /* 0x000000000e007343 */ /* 0x026fea0003c00000 */
.L_x_17:
[----:B------:R-:W-:-:S13]  /*1430*/  ISETP.NE.AND P0, PT, R106, 0x3, PT ;  /* 0x000000036a00780c */ /* 0x000fda0003f05270 */
[----:B------:R-:W-:Y:S05]  /*1440*/  @!P0 BRA `(.L_x_18) ;  /* 0x0000000000048947 */ /* 0x000fea0003800000 */
[----:B------:R-:W-:Y:S01]  /*1450*/  BPT.TRAP 0x1 ;  /* 0x000000040000795c */ /* 0x000fe20000300000 */
.L_x_18:
[----:B------:R-:W3:Y:S01]  /*1460*/  S2UR UR5, SR_CgaCtaId ;  /* 0x00000000000579c3 */ /* 0x000ee20000008800 */
[----:B------:R-:W-:Y:S01]  /*1470*/  UMOV UR4, 0x400 ;  /* 0x0000040000047882 */ /* 0x000fe20000000000 */
[----:B------:R-:W-:Y:S02]  /*1480*/  IMAD.U32 R0, RZ, RZ, UR38 ;  /* 0x00000026ff007e24 */ /* 0x000fe4000f8e00ff */
[----:B------:R-:W-:-:S03]  /*1490*/  IMAD.U32 R3, RZ, RZ, UR39 ;  /* 0x00000027ff037e24 */ /* 0x000fc6000f8e00ff */
[----:B------:R-:W-:Y:S01]  /*14a0*/  SHF.L.U32 R0, R0, 0x1f, RZ ;  /* 0x0000001f00007819 */ /* 0x000fe200000006ff */
[----:B---3--:R-:W-:-:S06]  /*14b0*/  ULEA UR4, UR5, UR4, 0x18 ;  /* 0x0000000405047291 */ /* 0x008fcc000f8ec03f */
[----:B------:R-:W-:-:S04]  /*14c0*/  IMAD.U32 R6, RZ, RZ, UR4 ;  /* 0x00000004ff067e24 */ /* 0x000fc8000f8e00ff */
[----:B------:R-:W-:-:S04]  /*14d0*/  IMAD R3, R3, 0x8, R6 ;  /* 0x0000000803037824 */ /* 0x000fc800078e0206 */
[----:B------:R3:W4:Y:S01]  /*14e0*/  SYNCS.PHASECHK.TRANS64.TRYWAIT P1, [R3+URZ], R0 ;  /* 0x00000000030075a7 */ /* 0x000722000802017f */
[----:B------:R-:W-:Y:S05]  /*14f0*/  @!P0 BRA `(.L_x_19) ;  /* 0x0000000000048947 */ /* 0x000fea0003800000 */
[----:B------:R-:W-:Y:S01]  /*1500*/  BPT.TRAP 0x1 ;  /* 0x000000040000795c */ /* 0x000fe20000300000 */
.L_x_19:
[----:B----4-:R-:W-:Y:S05]  /*1510*/  @P1 BRA `(.L_x_20) ;  /* 0x0000000000081947 */ /* 0x010fea0003800000 */
[----:B------:R-:W4:Y:S02]  /*1520*/  SYNCS.PHASECHK.TRANS64.TRYWAIT P1, [R3+URZ], R0 ;  /* 0x00000000030075a7 */ /* 0x000f24000802017f */
[----:B----4-:R-:W-:Y:S05]  /*1530*/  @!P1 BRA `(.L_x_21) ;  /* 0x0000007800849947 */ /* 0x010fea0003800000 */
.L_x_20:
[----:B------:R-:W-:-:S04]  /*1540*/  UISETP.LT.AND UP0, UPT, UR40, 0x1, UPT ;  /* 0x000000012800788c */ /* 0x000fc8000bf01270 */
[----:B------:R-:W-:-:S06]  /*1550*/  USEL UR4, UR40, 0x1, UP0 ;  /* 0x0000000128047887 */ /* 0x000fcc0008000000 */
[----:B---34-:R-:W-:Y:S01]  /*1560*/  IMAD.U32 R0, RZ, RZ, UR4 ;  /* 0x00000004ff007e24 */ /* 0x018fe2000f8e00ff */
[----:B------:R-:W-:Y:S05]  /*1570*/  WARPSYNC.ALL ;  /* 0x0000000000007948 */ /* 0x000fea0003800000 */
[----:B------:R-:W-:-:S04]  /*1580*/  IADD3 R0, -R0, UR40, RZ ;  /* 0x0000002800007c10 */ /* 0x000fc8000fffe1ff */
[----:B------:R-:W-:Y:S02]  /*1590*/  ISETP.GE.AND P1, PT, R0, 0x1, PT ;  /* 0x000000010000780c */ /* 0x000fe40003f26270 */
[----:B------:R-:W-:Y:S01]  /*15a0*/  R2UR UR4, R6 ;  /* 0x00000000060472ca */ /* 0x000fe200000e0000 */
[----:B------:R-:W-:Y:S01]  /*15b0*/  WARPGROUP.ARRIVE ;  /* 0x00000000000079c5 */ /* 0x000fe20000000000 */
[----:B------:R-:W-:Y:S01]  /*15c0*/  UMOV UR9, 0x40000040 ;  /* 0x4000004000097882 */ /* 0x000fe20000000000 */
[----:B------:R-:W-:-:S10]  /*15d0*/  UMOV UR11, 0x40000040 ;  /* 0x40000040000b7882 */ /* 0x000fd40000000000 */
[----:B------:R-:W-:-:S04]  /*15e0*/  UIADD3 UR4, UR4, 0x28100, URZ ;  /* 0x0002810004047890 */ /* 0x000fc8000fffe03f */
[----:B------:R-:W-:-:S04]  /*15f0*/  USHF.R.U32.HI UR4, URZ, 0x4, UR4 ;  /* 0x000000043f047899 */ /* 0x000fc80008011604 */
[----:B------:R-:W-:Y:S02]  /*1600*/  ULOP3.LUT UR5, UR4, 0x3fff, URZ, 0xc0, !UPT ;  /* 0x00003fff04057892 */ /* 0x000fe4000f8ec03f */
[----:B------:R-:W-:Y:S02]  /*1610*/  ULOP3.LUT UR4, UR41, 0x10000, URZ, 0xfc, !UPT ;  /* 0x0001000029047892 */ /* 0x000fe4000f8efc3f */
[----:B------:R-:W-:Y:S02]  /*1620*/  ULOP3.LUT UR5, UR5, 0x10000, URZ, 0xfc, !UPT ;  /* 0x0001000005057892 */ /* 0x000fe4000f8efc3f */
[----:B------:R-:W-:Y:S02]  /*1630*/  ULEA UR7, UR39, UR4, 0xb ;  /* 0x0000000427077291 */ /* 0x000fe4000f8e583f */
[----:B------:R-:W-:Y:S02]  /*1640*/  ULEA UR6, UR39, UR5, 0x9 ;  /* 0x0000000527067291 */ /* 0x000fe4000f8e483f */
[----:B------:R-:W-:-:S03]  /*1650*/  UIADD3 UR12, UR7, 0x400, URZ ;  /* 0x00000400070c7890 */ /* 0x000fc6000fffe03f */
[----:B------:R-:W-:Y:S02]  /*1660*/  UMOV UR8, UR7 ;  /* 0x0000000700087c82 */ /* 0x000fe40008000000 */
[----:B------:R-:W-:Y:S02]  /*1670*/  UMOV UR10, UR6 ;  /* 0x00000006000a7c82 */ /* 0x000fe40008000000 */
[----:B------:R-:W-:Y:S01]  /*1680*/  HGMMA.64x64x16.F32.BF16 R56, gdesc[UR8], RZ, !UPT, gsb0 ;  /* 0x00e00000083879f0 */ /* 0x000fe2000c0018ff */
[----:B------:R-:W-:Y:S01]  /*1690*/  UMOV UR8, UR12 ;  /* 0x0000000c00087c82 */ /* 0x000fe20008000000 */
[----:B------:R-:W-:Y:S01]  /*16a0*/  UMOV UR9, 0x40000040 ;  /* 0x4000004000097882 */ /* 0x000fe20000000000 */
[----:B------:R-:W-:Y:S01]  /*16b0*/  UIADD3 UR12, UR7, 0x402, URZ ;  /* 0x00000402070c7890 */ /* 0x000fe2000fffe03f */
[----:B------:R-:W-:Y:S02]  /*16c0*/  WARPGROUP.DEPBAR.LE gsb0, 0x0 ;  /* 0x00008000000079c5 */ /* 0x000fe40000010000 */
[----:B------:R-:W-:-:S06]  /*16d0*/  WARPGROUP.ARRIVE ;  /* 0x00000000000079c5 */ /* 0x000fcc0000000000 */
[----:B------:R-:W-:Y:S01]  /*16e0*/  HGMMA.64x64x16.F32.BF16 R24, gdesc[UR8], RZ, !UPT, gsb0 ;  /* 0x00e00000081879f0 */ /* 0x000fe2000c0018ff */
[----:B------:R-:W-:Y:S02]  /*16f0*/  UIADD3 UR8, UR7, 0x2, URZ ;  /* 0x0000000207087890 */ /* 0x000fe4000fffe03f */
[----:B------:R-:W-:Y:S01]  /*1700*/  UIADD3 UR10, UR6, 0x2, URZ ;  /* 0x00000002060a7890 */ /* 0x000fe2000fffe03f */
[----:B------:R-:W-:Y:S01]  /*1710*/  UMOV UR9, 0x40000040 ;  /* 0x4000004000097882 */ /* 0x000fe20000000000 */
[----:B------:R-:W-:Y:S01]  /*1720*/  UMOV UR11, 0x40000040 ;  /* 0x40000040000b7882 */ /* 0x000fe20000000000 */
[----:B------:R-:W-:Y:S02]  /*1730*/  WARPGROUP.DEPBAR.LE gsb0, 0x0 ;  /* 0x00008000000079c5 */ /* 0x000fe40000010000 */
[----:B------:R-:W-:-:S06]  /*1740*/  WARPGROUP.ARRIVE ;  /* 0x00000000000079c5 */ /* 0x000fcc0000000000 */
[----:B------:R-:W-:Y:S01]  /*1750*/  HGMMA.64x64x16.F32.BF16 R56, gdesc[UR8], R56, gsb0 ;  /* 0x00e00000083879f0 */ /* 0x000fe20008001838 */
[----:B------:R-:W-:Y:S01]  /*1760*/  UMOV UR8, UR12 ;  /* 0x0000000c00087c82 */ /* 0x000fe20008000000 */
[----:B------:R-:W-:Y:S01]  /*1770*/  UMOV UR9, 0x40000040 ;  /* 0x4000004000097882 */ /* 0x000fe20000000000 */
[----:B------:R-:W-:Y:S01]  /*1780*/  UIADD3 UR12, UR7, 0x404, URZ ;  /* 0x00000404070c7890 */ /* 0x000fe2000fffe03f */
[----:B------:R-:W-:Y:S02]  /*1790*/  WARPGROUP.DEPBAR.LE gsb0, 0x0 ;  /* 0x00008000000079c5 */ /* 0x000fe40000010000 */
[----:B------:R-:W-:-:S06]  /*17a0*/  WARPGROUP.ARRIVE ;  /* 0x00000000000079c5 */ /* 0x000fcc0000000000 */
[----:B------:R-:W-:Y:S01]  /*17b0*/  HGMMA.64x64x16.F32.BF16 R24, gdesc[UR8], R24, gsb0 ;  /* 0x00e00000081879f0 */ /* 0x000fe20008001818 */
        /* <DEDUP_REMOVED lines=9> */
[----:B------:R-:W-:Y:S02]  /*1850*/  WARPGROUP.DEPBAR.LE gsb0, 0x0 ;  /* 0x00008000000079c5 */ /* 0x000fe40000010000 */
[----:B------:R-:W-:-:S06]  /*1860*/  WARPGROUP.ARRIVE ;  /* 0x00000000000079c5 */ /* 0x000fcc0000000000 */
[----:B------:R-:W-:Y:S01]  /*1870*/  HGMMA.64x64x16.F32.BF16 R24, gdesc[UR8], R24, gsb0 ;  /* 0x00e00000081879f0 */ /* 0x000fe20008001818 */
[----:B------:R-:W-:Y:S02]  /*1880*/  UIADD3 UR8, UR7, 0x6, URZ ;  /* 0x0000000607087890 */ /* 0x000fe4000fffe03f */
[----:B------:R-:W-:Y:S01]  /*1890*/  UIADD3 UR10, UR6, 0x6, URZ ;  /* 0x00000006060a7890 */ /* 0x000fe2000fffe03f */
[----:B------:R-:W-:Y:S01]  /*18a0*/  UMOV UR9, 0x40000040 ;  /* 0x4000004000097882 */ /* 0x000fe20000000000 */
[----:B------:R-:W-:Y:S01]  /*18b0*/  UMOV UR11, 0x40000040 ;  /* 0x40000040000b7882 */ /* 0x000fe20000000000 */
[----:B------:R-:W-:Y:S01]  /*18c0*/  UIADD3 UR7, UR7, 0x406, URZ ;  /* 0x0000040607077890 */ /* 0x000fe2000fffe03f */
[----:B------:R-:W-:Y:S02]  /*18d0*/  WARPGROUP.DEPBAR.LE gsb0, 0x0 ;  /* 0x00008000000079c5 */ /* 0x000fe40000010000 */
[----:B------:R-:W-:-:S06]  /*18e0*/  WARPGROUP.ARRIVE ;  /* 0x00000000000079c5 */ /* 0x000fcc0000000000 */
[----:B------:R-:W-:Y:S01]  /*18f0*/  HGMMA.64x64x16.F32.BF16 R56, gdesc[UR8], R56, gsb0 ;  /* 0x00e00000083879f0 */ /* 0x000fe20008001838 */
[----:B------:R-:W-:Y:S01]  /*1900*/  UMOV UR8, UR7 ;  /* 0x0000000700087c82 */ /* 0x000fe20008000000 */
[----:B------:R-:W-:Y:S01]  /*1910*/  UMOV UR9, 0x40000040 ;  /* 0x4000004000097882 */ /* 0x000fe20000000000 */
[----:B------:R-:W-:Y:S02]  /*1920*/  WARPGROUP.DEPBAR.LE gsb0, 0x0 ;  /* 0x00008000000079c5 */ /* 0x000fe40000010000 */
[----:B------:R-:W-:-:S06]  /*1930*/  WARPGROUP.ARRIVE ;  /* 0x00000000000079c5 */ /* 0x000fcc0000000000 */
[----:B------:R-:W-:Y:S03]  /*1940*/  HGMMA.64x64x16.F32.BF16 R24, gdesc[UR8], R24, gsb0 ;  /* 0x00e00000081879f0 */ /* 0x000fe60008001818 */
[----:B------:R-:W-:Y:S02]  /*1950*/  WARPGROUP.DEPBAR.LE gsb0, 0x0 ;  /* 0x00008000000079c5 */ /* 0x000fe40000010000 */
[----:B------:R-:W-:Y:S05]  /*1960*/  @!P1 BRA `(.L_x_22) ;  /* 0x0000000400849947 */ /* 0x000fea0003800000 */
[----:B------:R-:W-:Y:S02]  /*1970*/  UIADD3 UR6, UR39, 0x1, URZ ;  /* 0x0000000127067890 */ /* 0x000fe4000fffe03f */
[----:B------:R-:W-:Y:S02]  /*1980*/  IMAD.U32 R3, RZ, RZ, UR39 ;  /* 0x00000027ff037e24 */ /* 0x000fe4000f8e00ff */
[----:B------:R-:W-:-:S04]  /*1990*/  UISETP.NE.AND UP0, UPT, UR6, 0x5, UPT ;  /* 0x000000050600788c */ /* 0x000fc8000bf05270 */
[----:B------:R-:W-:Y:S02]  /*19a0*/  USEL UR7, URZ, 0x1, UP0 ;  /* 0x000000013f077887 */ /* 0x000fe40008000000 */
[----:B------:R-:W-:Y:S02]  /*19b0*/  USEL UR6, UR6, URZ, UP0 ;  /* 0x0000003f06067287 */ /* 0x000fe40008000000 */
[----:B------:R-:W-:-:S06]  /*19c0*/  ULOP3.LUT UR7, UR38, UR7, URZ, 0x3c, !UPT ;  /* 0x0000000726077292 */ /* 0x000fcc000f8e3c3f */
[----:B------:R-:W-:-:S07]  /*19d0*/  IMAD.U32 R7, RZ, RZ, UR7 ;  /* 0x00000007ff077e24 */ /* 0x000fce000f8e00ff */
.L_x_29:
[----:B------:R-:W-:Y:S05]  /*19e0*/  @!P0 BRA `(.L_x_23) ;  /* 0x0000000000048947 */ /* 0x000fea0003800000 */
[----:B------:R-:W-:Y:S01]  /*19f0*/  BPT.TRAP 0x1 ;  /* 0x000000040000795c */ /* 0x000fe20000300000 */
.L_x_23:
[----:B------:R-:W3:Y:S01]  /*1a00*/  S2UR UR8, SR_CgaCtaId ;  /* 0x00000000000879c3 */ /* 0x000ee20000008800 */
[----:B------:R-:W-:Y:S01]  /*1a10*/  UMOV UR7, 0x400 ;  /* 0x0000040000077882 */ /* 0x000fe20000000000 */
[----:B01----:R-:W-:Y:S01]  /*1a20*/  IMAD.U32 R5, RZ, RZ, UR6 ;  /* 0x00000006ff057e24 */ /* 0x003fe2000f8e00ff */
[----:B------:R-:W-:Y:S01]  /*1a30*/  SHF.L.U32 R4, R7, 0x1f, RZ ;  /* 0x0000001f07047819 */ /* 0x000fe200000006ff */
[----:B---3--:R-:W-:-:S06]  /*1a40*/  ULEA UR7, UR8, UR7, 0x18 ;  /* 0x0000000708077291 */ /* 0x008fcc000f8ec03f */
[----:B------:R-:W-:-:S04]  /*1a50*/  IMAD.U32 R6, RZ, RZ, UR7 ;  /* 0x00000007ff067e24 */ /* 0x000fc8000f8e00ff */
[----:B------:R-:W-:-:S04]  /*1a60*/  IMAD R5, R5, 0x8, R6 ;  /* 0x0000000805057824 */ /* 0x000fc800078e0206 */
[----:B------:R0:W1:Y:S01]  /*1a70*/  SYNCS.PHASECHK.TRANS64.TRYWAIT P1, [R5+URZ], R4 ;  /* 0x00000004050075a7 */ /* 0x000062000802017f */
[----:B------:R-:W-:Y:S05]  /*1a80*/  @!P0 BRA `(.L_x_24) ;  /* 0x0000000000048947 */ /* 0x000fea0003800000 */
[----:B------:R-:W-:Y:S01]  /*1a90*/  BPT.TRAP 0x1 ;  /* 0x000000040000795c */ /* 0x000fe20000300000 */
.L_x_24:
[----:B-1----:R-:W-:Y:S05]  /*1aa0*/  @P1 BRA `(.L_x_25) ;  /* 0x0000000000081947 */ /* 0x002fea0003800000 */
[----:B------:R-:W1:Y:S02]  /*1ab0*/  SYNCS.PHASECHK.TRANS64.TRYWAIT P1, [R5+URZ], R4 ;  /* 0x00000004050075a7 */ /* 0x000e64000802017f */
[----:B-1----:R-:W-:Y:S05]  /*1ac0*/  @!P1 BRA `(.L_x_26) ;  /* 0x0000007400349947 */ /* 0x002fea0003800000 */
.L_x_25:
[----:B------:R-:W-:Y:S01]  /*1ad0*/  ULEA UR7, UR6, UR5, 0x9 ;  /* 0x0000000506077291 */ /* 0x000fe2000f8e483f */
[----:B------:R-:W-:Y:S01]  /*1ae0*/  WARPGROUP.ARRIVE ;  /* 0x00000000000079c5 */ /* 0x000fe20000000000 */
[----:B------:R-:W-:Y:S01]  /*1af0*/  ULEA UR12, UR6, UR4, 0xb ;  /* 0x00000004060c7291 */ /* 0x000fe2000f8e583f */
[----:B------:R-:W-:Y:S01]  /*1b00*/  UMOV UR11, 0x40000040 ;  /* 0x40000040000b7882 */ /* 0x000fe20000000000 */
[----:B------:R-:W-:Y:S02]  /*1b10*/  UMOV UR9, 0x40000040 ;  /* 0x4000004000097882 */ /* 0x000fe40000000000 */
[----:B------:R-:W-:Y:S01]  /*1b20*/  UIADD3 UR13, UR12, 0x400, URZ ;  /* 0x000004000c0d7890 */ /* 0x000fe2000fffe03f */
[----:B------:R-:W-:Y:S02]  /*1b30*/  UMOV UR10, UR7 ;  /* 0x00000007000a7c82 */ /* 0x000fe40008000000 */
[----:B------:R-:W-:Y:S02]  /*1b40*/  UMOV UR8, UR12 ;  /* 0x0000000c00087c82 */ /* 0x000fe40008000000 */
[----:B------:R-:W-:Y:S01]  /*1b50*/  HGMMA.64x64x16.F32.BF16 R56, gdesc[UR8], R56, gsb0 ;  /* 0x00e00000083879f0 */ /* 0x000fe20008001838 */
[----:B------:R-:W-:Y:S01]  /*1b60*/  UMOV UR9, 0x40000040 ;  /* 0x4000004000097882 */ /* 0x000fe20000000000 */
[----:B------:R-:W-:Y:S01]  /*1b70*/  UMOV UR8, UR13 ;  /* 0x0000000d00087c82 */ /* 0x000fe20008000000 */
[----:B------:R-:W-:Y:S01]  /*1b80*/  UIADD3 UR13, UR12, 0x402, URZ ;  /* 0x000004020c0d7890 */ /* 0x000fe2000fffe03f */
[----:B------:R-:W-:-:S02]  /*1b90*/  WARPGROUP.DEPBAR.LE gsb0, 0x0 ;  /* 0x00008000000079c5 */ /* 0x000fc40000010000 */
        /* <DEDUP_REMOVED lines=42> */
[----:B------:R-:W-:Y:S01]  /*1e40*/  BPT.TRAP 0x1 ;  /* 0x000000040000795c */ /* 0x000fe20000300000 */
.L_x_27:
[----:B------:R-:W-:-:S13]  /*1e50*/  ISETP.NE.AND P1, PT, R23, RZ, PT ;  /* 0x000000ff1700720c */ /* 0x000fda0003f25270 */
[----:B01----:R-:W-:-:S04]  /*1e60*/  @P1 IMAD R4, R3, 0x8, R6 ;  /* 0x0000000803041824 */ /* 0x003fc800078e0206 */
[----:B------:R-:W-:-:S05]  /*1e70*/  @P1 VIADD R5, R4, 0x28 ;  /* 0x0000002804051836 */ /* 0x000fca0000000000 */
[----:B------:R-:W-:-:S04]  /*1e80*/  @P1 PRMT R5, R22, 0x654, R5 ;  /* 0x0000065416051816 */ /* 0x000fc80000000005 */
[----:B------:R0:W-:Y:S01]  /*1e90*/  @P1 SYNCS.ARRIVE.TRANS64.RED.A1T0 RZ, [R5+URZ], RZ ;  /* 0x000000ff05ff19a7 */ /* 0x0001e2000810043f */
[----:B------:R-:W-:-:S13]  /*1ea0*/  ISETP.GT.U32.AND P1, PT, R19, 0x1, PT ;  /* 0x000000011300780c */ /* 0x000fda0003f24070 */
[----:B0-----:R-:W-:Y:S05]  /*1eb0*/  @P1 BRA `(.L_x_28) ;  /* 0x0000000000041947 */ /* 0x001fea0003800000 */
[----:B------:R-:W-:Y:S01]  /*1ec0*/  BPT.TRAP 0x1 ;  /* 0x000000040000795c */ /* 0x000fe20000300000 */
.L_x_28:
[----:B------:R-:W-:Y:S01]  /*1ed0*/  UIADD3 UR6, UR6, 0x1, URZ ;  /* 0x0000000106067890 */ /* 0x000fe2000fffe03f */
[C---:B------:R-:W-:Y:S01]  /*1ee0*/  ISETP.GT.AND P2, PT, R0.reuse, 0x1, PT ;  /* 0x000000010000780c */ /* 0x040fe20003f44270 */
[----:B------:R-:W-:Y:S02]  /*1ef0*/  VIADD R3, R3, 0x1 ;  /* 0x0000000103037836 */ /* 0x000fe40000000000 */
[----:B------:R-:W-:Y:S01]  /*1f00*/  UISETP.NE.AND UP0, UPT, UR6, 0x5, UPT ;  /* 0x000000050600788c */ /* 0x000fe2000bf05270 */
[----:B------:R-:W-:Y:S02]  /*1f10*/  VIADD R0, R0, 0xffffffff ;  /* 0xffffffff00007836 */ /* 0x000fe40000000000 */
[C---:B------:R-:W-:Y:S01]  /*1f20*/  ISETP.NE.AND P1, PT, R3.reuse, 0x5, PT ;  /* 0x000000050300780c */ /* 0x040fe20003f25270 */
[----:B------:R-:W-:Y:S02]  /*1f30*/  USEL UR7, URZ, 0x1, UP0 ;  /* 0x000000013f077887 */ /* 0x000fe40008000000 */
[----:B------:R-:W-:Y:S01]  /*1f40*/  USEL UR6, UR6, URZ, UP0 ;  /* 0x0000003f06067287 */ /* 0x000fe20008000000 */
[----:B------:R-:W-:-:S03]  /*1f50*/  SEL R3, R3, RZ, P1 ;  /* 0x000000ff03037207 */ /* 0x000fc60000800000 */
[----:B------:R-:W-:Y:S01]  /*1f60*/  LOP3.LUT R7, R7, UR7, RZ, 0x3c, !PT ;  /* 0x0000000707077c12 */ /* 0x000fe2000f8e3cff */
[----:B------:R-:W-:Y:S07]  /*1f70*/  @P2 BRA `(.L_x_29) ;  /* 0xfffffff800982947 */ /* 0x000fee000383ffff */
.L_x_22:
[----:B------:R-:W3:Y:S02]  /*1f80*/  LDC R0, c[0x0][0x28c] ;  /* 0x0000a300ff007b82 */ /* 0x000ee40000000800 */
[----:B---3--:R-:W-:-:S13]  /*1f90*/  ISETP.GE.AND P1, PT, R0, 0x1, PT ;  /* 0x000000010000780c */ /* 0x008fda0003f26270 */
[----:B------:R-:W-:Y:S05]  /*1fa0*/  @!P1 BRA `(.L_x_30) ;  /* 0x0000000000509947 */ /* 0x000fea0003800000 */
[----:B------:R-:W-:Y:S05]  /*1fb0*/  @!P0 BRA `(.L_x_31) ;  /* 0x0000000000048947 */ /* 0x000fea0003800000 */
[----:B------:R-:W-:Y:S01]  /*1fc0*/  BPT.TRAP 0x1 ;  /* 0x000000040000795c */ /* 0x000fe20000300000 */
.L_x_31:
[----:B------:R-:W-:Y:S01]  /*1fd0*/  ISETP.NE.AND P0, PT, R23, RZ, PT ;  /* 0x000000ff1700720c */ /* 0x000fe20003f05270 */
[----:B------:R-:W-:Y:S01]  /*1fe0*/  BSSY B0, `(.L_x_32) ;  /* 0x000000e000007945 */ /* 0x000fe20003800000 */
[----:B------:R-:W-:-:S11]  /*1ff0*/  ISETP.GT.U32.AND P1, PT, R19, 0x1, PT ;  /* 0x000000011300780c */ /* 0x000fd60003f24070 */
[----:B------:R-:W-:Y:S05]  /*2000*/  @!P0 BRA `(.L_x_33) ;  /* 0x00000000002c8947 */ /* 0x000fea0003800000 */
[----:B------:R-:W-:-:S04]  /*2010*/  UISETP.LT.AND UP0, UPT, UR40, 0x1, UPT ;  /* 0x000000012800788c */ /* 0x000fc8000bf01270 */
[----:B------:R-:W-:-:S04]  /*2020*/  USEL UR6, UR40, 0x1, UP0 ;  /* 0x0000000128067887 */ /* 0x000fc80008000000 */
[----:B------:R-:W-:-:S04]  /*2030*/  UIADD3 UR6, UR39, UR40, -UR6 ;  /* 0x0000002827067290 */ /* 0x000fc8000fffe806 */
[----:B------:R-:W-:-:S04]  /*2040*/  UIMAD.WIDE.U32 UR4, UR6, -0x33333333, URZ ;  /* 0xcccccccd060478a5 */ /* 0x000fc8000f8e003f */
[----:B------:R-:W-:-:S04]  /*2050*/  USHF.R.U32.HI UR4, URZ, 0x2, UR5 ;  /* 0x000000023f047899 */ /* 0x000fc80008011605 */
[----:B------:R-:W-:-:S06]  /*2060*/  UIMAD UR6, UR4, -0x5, UR6 ;  /* 0xfffffffb040678a4 */ /* 0x000fcc000f8e0206 */
[----:B------:R-:W-:-:S04]  /*2070*/  IMAD.U32 R3, RZ, RZ, UR6 ;  /* 0x00000006ff037e24 */ /* 0x000fc8000f8e00ff */
[----:B------:R-:W-:-:S04]  /*2080*/  IMAD R0, R3, 0x8, R6 ;  /* 0x0000000803007824 */ /* 0x000fc800078e0206 */
[----:B------:R-:W-:-:S05]  /*2090*/  VIADD R3, R0, 0x28 ;  /* 0x0000002800037836 */ /* 0x000fca0000000000 */
[----:B------:R-:W-:-:S04]  /*20a0*/  PRMT R3, R22, 0x654, R3 ;  /* 0x0000065416037816 */ /* 0x000fc80000000003 */
[----:B------:R3:W-:Y:S03]  /*20b0*/  SYNCS.ARRIVE.TRANS64.RED.A1T0 RZ, [R3+URZ], RZ ;  /* 0x000000ff03ff79a7 */ /* 0x0007e6000810043f */
.L_x_33:
[----:B------:R-:W-:Y:S05]  /*20c0*/  BSYNC B0 ;  /* 0x0000000000007941 */ /* 0x000fea0003800000 */
.L_x_32:
[----:B------:R-:W-:Y:S05]  /*20d0*/  @P1 BRA `(.L_x_30) ;  /* 0x0000000000041947 */ /* 0x000fea0003800000 */
[----:B------:R-:W-:Y:S01]  /*20e0*/  BPT.TRAP 0x1 ;  /* 0x000000040000795c */ /* 0x000fe20000300000 */
.L_x_30:
[----:B------:R-:W4:Y:S01]  /*20f0*/  LDC R6, c[0x0][0x288] ;  /* 0x0000a200ff067b82 */ /* 0x000f220000000800 */
[--C-:B------:R-:W-:Y:S01]  /*2100*/  SHF.R.U32.HI R0, RZ, 0x2, R18.reuse ;  /* 0x00000002ff007819 */ /* 0x100fe20000011612 */
[----:B------:R-:W-:Y:S01]  /*2110*/  IMAD.SHL.U32 R11, R92, 0x40, RZ ;  /* 0x000000405c0b7824 */ /* 0x000fe200078e00ff */
[----:B01----:R-:W-:Y:S01]  /*2120*/  SHF.R.U32.HI R5, RZ, 0x7, R18 ;  /* 0x00000007ff057819 */ /* 0x003fe20000011612 */
[----:B------:R-:W-:Y:S01]  /*2130*/  UIADD3 UR39, UR40, UR39, URZ ;  /* 0x0000002728277290 */ /* 0x000fe2000fffe03f */
[----:B---3--:R-:W-:Y:S01]  /*2140*/  LOP3.LUT R3, R0, 0x7, RZ, 0xc0, !PT ;  /* 0x0000000700037812 */ /* 0x008fe200078ec0ff */
[----:B------:R-:W-:Y:S01]  /*2150*/  ULDC UR7, c[0x0][0x284] ;  /* 0x0000a10000077ab9 */ /* 0x000fe20000000800 */
[----:B------:R-:W-:Y:S01]  /*2160*/  LOP3.LUT R0, R5, 0x1, RZ, 0xc0, !PT ;  /* 0x0000000105007812 */ /* 0x000fe200078ec0ff */
[----:B------:R-:W-:Y:S01]  /*2170*/  UISETP.GT.U32.AND UP0, UPT, UR39, 0x4, UPT ;  /* 0x000000042700788c */ /* 0x000fe2000bf04070 */
[C---:B------:R-:W-:Y:S01]  /*2180*/  LOP3.LUT R5, R18.reuse, 0x3, RZ, 0xc0, !PT ;  /* 0x0000000312057812 */ /* 0x040fe200078ec0ff */
[----:B------:R-:W-:Y:S01]  /*2190*/  UISETP.GE.U32.AND UP1, UPT, UR40, 0x5, UPT ;  /* 0x000000052800788c */ /* 0x000fe2000bf26070 */
[----:B------:R-:W-:Y:S01]  /*21a0*/  LOP3.LUT R4, R18, 0x60, RZ, 0xc0, !PT ;  /* 0x0000006012047812 */ /* 0x000fe200078ec0ff */
[----:B------:R-:W-:Y:S01]  /*21b0*/  IMAD.SHL.U32 R8, R0, 0x40, RZ ;  /* 0x0000004000087824 */ /* 0x000fe200078e00ff */
[----:B------:R-:W-:Y:S01]  /*21c0*/  UISETP.LT.U32.AND UP0, UPT, UR40, 0x5, UP0 ;  /* 0x000000052800788c */ /* 0x000fe20008701070 */
[----:B------:R-:W-:Y:S01]  /*21d0*/  SHF.R.S32.HI R21, RZ, 0x1f, R89 ;  /* 0x0000001fff157819 */ /* 0x000fe20000011459 */
[----:B------:R-:W-:Y:S01]  /*21e0*/  ULDC.64 UR8, c[0x0][0x5d0] ;  /* 0x0001740000087ab9 */ /* 0x000fe20000000a00 */
[----:B------:R-:W-:Y:S01]  /*21f0*/  SHF.R.U32.HI R4, RZ, 0x1, R4 ;  /* 0x00000001ff047819 */ /* 0x000fe20000011604 */
[----:B------:R-:W-:-:S02]  /*2200*/  UIMAD.WIDE.U32 UR4, UR39, -0x33333333, URZ ;  /* 0xcccccccd270478a5 */ /* 0x000fc4000f8e003f */
[----:B------:R-:W-:Y:S01]  /*2210*/  USEL UR6, URZ, 0x1, !UP0 ;  /* 0x000000013f067887 */ /* 0x000fe2000c000000 */
[--C-:B------:R-:W-:Y:S01]  /*2220*/  IADD3 R7, RZ, -R4, -R3.reuse ;  /* 0x80000004ff077210 */ /* 0x100fe20007ffe803 */
[----:B------:R-:W-:Y:S01]  /*2230*/  USHF.R.U32.HI UR4, URZ, 0x2, UR5 ;  /* 0x000000023f047899 */ /* 0x000fe20008011605 */
[----:B------:R-:W-:Y:S01]  /*2240*/  LOP3.LUT R3, R8, 0x40, R3, 0xe2, !PT ;  /* 0x0000004008037812 */ /* 0x000fe200078ee203 */
[----:B------:R-:W-:Y:S01]  /*2250*/  IMAD R8, R21, UR8, RZ ;  /* 0x0000000815087c24 */ /* 0x000fe2000f8e02ff */
[----:B----4-:R-:W-:Y:S01]  /*2260*/  ISETP.GE.AND P0, PT, R11, R6, PT ;  /* 0x000000060b00720c */ /* 0x010fe20003f06270 */
[----:B------:R-:W-:Y:S01]  /*2270*/  IMAD R10, R5, -0x2, R6 ;  /* 0xfffffffe050a7824 */ /* 0x000fe200078e0206 */
[----:B------:R-:W-:Y:S01]  /*2280*/  ULOP3.LUT UR38, UR38, UR6, URZ, 0x3c, !UPT ;  /* 0x0000000626267292 */ /* 0x000fe2000f8e3c3f */
[----:B------:R-:W-:Y:S01]  /*2290*/  IMAD.SHL.U32 R5, R96, 0x100, RZ ;  /* 0x0000010060057824 */ /* 0x000fe200078e00ff */
[----:B------:R-:W-:Y:S01]  /*22a0*/  UIMAD UR39, UR4, -0x5, UR39 ;  /* 0xfffffffb042778a4 */ /* 0x000fe2000f8e0227 */
[----:B------:R-:W-:Y:S01]  /*22b0*/  IMAD.SHL.U32 R6, R18, 0x2, RZ ;  /* 0x0000000212067824 */ /* 0x000fe200078e00ff */
[----:B------:R-:W-:Y:S01]  /*22c0*/  @UP1 ULOP3.LUT UR38, UR38, 0x1, UR4, 0x78, !UPT ;  /* 0x0000000126261892 */ /* 0x000fe2000f8e7804 */
[----:B------:R-:W-:Y:S01]  /*22d0*/  IMAD R0, R0, -0x40, R7 ;  /* 0xffffffc000007824 */ /* 0x000fe200078e0207 */
[----:B------:R-:W-:Y:S01]  /*22e0*/  ISETP.GE.OR P0, PT, R5, UR7, P0 ;  /* 0x0000000705007c0c */ /* 0x000fe20008706670 */
[----:B------:R-:W-:Y:S01]  /*22f0*/  IMAD.WIDE R96, R96, 0x100, RZ ;  /* 0x0000010060607825 */ /* 0x000fe200078e02ff */
[----:B------:R-:W-:-:S03]  /*2300*/  LOP3.LUT R6, R11, 0x6, R6, 0xf8, !PT ;  /* 0x000000060b067812 */ /* 0x000fc600078ef806 */
[----:B------:R-:W-:Y:S01]  /*2310*/  IMAD R13, R89, UR9, R8 ;  /* 0x00000009590d7c24 */ /* 0x000fe2000f8e0208 */
[----:B------:R-:W-:Y:S02]  /*2320*/  SHF.R.S32.HI R7, RZ, 0x1f, R6 ;  /* 0x0000001fff077819 */ /* 0x000fe40000011406 */
[----:B------:R-:W-:Y:S01]  /*2330*/  LOP3.LUT R113, R96, R3, R4, 0xfe, !PT ;  /* 0x0000000360717212 */ /* 0x000fe200078efe04 */
[----:B------:R-:W-:Y:S01]  /*2340*/  IMAD.IADD R4, R10, 0x1, -R11 ;  /* 0x000000010a047824 */ /* 0x000fe200078e0a0b */
[----:B------:R-:W-:Y:S01]  /*2350*/  IADD3 R3, -R5, UR7, R0 ;  /* 0x0000000705037c10 */ /* 0x000fe2000fffe100 */
[----:B------:R-:W-:-:S04]  /*2360*/  IMAD.WIDE.U32 R8, R89, UR8, R6 ;  /* 0x0000000859087c25 */ /* 0x000fc8000f8e0006 */
[----:B------:R-:W-:Y:S02]  /*2370*/  IMAD.IADD R9, R9, 0x1, R13 ;  /* 0x0000000109097824 */ /* 0x000fe400078e020d */
[----:B------:R-:W-:Y:S01]  /*2380*/  IMAD.MOV.U32 R0, RZ, RZ, -0x1 ;  /* 0xffffffffff007424 */ /* 0x000fe200078e00ff */
[----:B------:R-:W-:Y:S06]  /*2390*/  @P0 BRA `(.L_x_34) ;  /* 0x0000004c00780947 */ /* 0x000fec0003800000 */
[----:B------:R-:W0:Y:S01]  /*23a0*/  LDC.64 R12, c[0x0][0x5c8] ;  /* 0x00017200ff0c7b82 */ /* 0x000e220000000a00 */
[----:B-----5:R-:W-:Y:S01]  /*23b0*/  FSETP.NEU.AND P1, PT, R90, RZ, PT ;  /* 0x000000ff5a00720b */ /* 0x020fe20003f2d000 */
[----:B------:R-:W-:Y:S01]  /*23c0*/  BSSY B0, `(.L_x_34) ;  /* 0x00004db000007945 */ /* 0x000fe20003800000 */
[----:B------:R-:W-:-:S04]  /*23d0*/  ISETP.GT.AND P6, PT, R4, RZ, PT ;  /* 0x000000ff0400720c */ /* 0x000fc80003fc4270 */
[----:B------:R-:W-:Y:S01]  /*23e0*/  ISETP.GT.AND P0, PT, R3, RZ, P6 ;  /* 0x000000ff0300720c */ /* 0x000fe20003704270 */
[-C--:B0-----:R-:W-:Y:S02]  /*23f0*/  IMAD R10, R97, R12.reuse, RZ ;  /* 0x0000000c610a7224 */ /* 0x081fe400078e02ff */
[----:B------:R-:W-:-:S04]  /*2400*/  IMAD.WIDE.U32 R104, R113, R12, R8 ;  /* 0x0000000c71687225 */ /* 0x000fc800078e0008 */
[----:B------:R-:W-:-:S04]  /*2410*/  IMAD R5, R113, R13, R10 ;  /* 0x0000000d71057224 */ /* 0x000fc800078e020a */
[----:B------:R-:W-:Y:S01]  /*2420*/  IMAD.IADD R95, R105, 0x1, R5 ;  /* 0x00000001695f7824 */ /* 0x000fe200078e0205 */
[----:B------:R-:W-:Y:S06]  /*2430*/  @!P1 BRA `(.L_x_35) ;  /* 0x0000003400749947 */ /* 0x000fec0003800000 */
[----:B------:R-:W0:Y:S01]  /*2440*/  LDC.64 R14, c[0x0][0x5b8] ;  /* 0x00016e00ff0e7b82 */ /* 0x000e220000000a00 */
[----:B------:R-:W-:-:S07]  /*2450*/  ULDC.64 UR4, c[0x0][0x5c0] ;  /* 0x0001700000047ab9 */ /* 0x000fce0000000a00 */
[----:B------:R-:W1:Y:S08]  /*2460*/  LDC.64 R98, c[0x0][0x5b0] ;  /* 0x00016c00ff627b82 */ /* 0x000e700000000a00 */
[----:B------:R-:W3:Y:S01]  /*2470*/  LDC.64 R10, c[0x0][0x5a8] ;  /* 0x00016a00ff0a7b82 */ /* 0x000ee20000000a00 */
[-C--:B0-----:R-:W-:Y:S02]  /*2480*/  IMAD R8, R21, R14.reuse, RZ ;  /* 0x0000000e15087224 */ /* 0x081fe400078e02ff */
[----:B------:R-:W-:-:S04]  /*2490*/  IMAD.WIDE.U32 R20, R89, R14, R6 ;  /* 0x0000000e59147225 */ /* 0x000fc800078e0006 */
[----:B--2---:R-:W-:Y:S02]  /*24a0*/  IMAD R91, R89, R15, R8 ;  /* 0x0000000f595b7224 */ /* 0x004fe400078e0208 */
[-C--:B-1----:R-:W-:Y:S02]  /*24b0*/  IMAD R8, R97, R98.reuse, RZ ;  /* 0x0000006261087224 */ /* 0x082fe400078e02ff */
[----:B------:R-:W-:Y:S02]  /*24c0*/  IMAD.IADD R93, R21, 0x1, R91 ;  /* 0x00000001155d7824 */ /* 0x000fe400078e025b */
[----:B------:R-:W-:Y:S02]  /*24d0*/  IMAD.MOV.U32 R92, RZ, RZ, R20 ;  /* 0x000000ffff5c7224 */ /* 0x000fe400078e0014 */
[C---:B------:R-:W-:Y:S02]  /*24e0*/  IMAD R109, R113.reuse, R99, R8 ;  /* 0x00000063716d7224 */ /* 0x040fe400078e0208 */
[----:B------:R-:W-:-:S04]  /*24f0*/  IMAD.WIDE.U32 R8, R113, R98, R92 ;  /* 0x0000006271087225 */ /* 0x000fc800078e005c */
[----:B------:R-:W-:Y:S01]  /*2500*/  IMAD.IADD R5, R9, 0x1, R109 ;  /* 0x0000000109057824 */ /* 0x000fe200078e026d */
[----:B---3--:R-:W-:-:S04]  /*2510*/  LEA R100, P1, R8, R10, 0x1 ;  /* 0x0000000a08647211 */ /* 0x008fc800078208ff */
[----:B------:R-:W-:-:S05]  /*2520*/  LEA.HI.X R101, R8, R11, R5, 0x1, P1 ;  /* 0x0000000b08657211 */ /* 0x000fca00008f0c05 */
[----:B------:R-:W2:Y:S01]  /*2530*/  @P0 LDG.E.LTC128B.U16 R5, desc[UR36][R100.64] ;  /* 0x0000002464050981 */ /* 0x000ea2000c1e1520 */
[----:B------:R-:W-:Y:S01]  /*2540*/  LEA R94, P1, R104, UR4, 0x1 ;  /* 0x00000004685e7c11 */ /* 0x000fe2000f8208ff */
[----:B------:R-:W-:Y:S01]  /*2550*/  IMAD.WIDE.U32 R8, R113, R98, R6 ;  /* 0x0000006271087225 */ /* 0x000fe200078e0006 */
[----:B------:R-:W-:Y:S01]  /*2560*/  ISETP.GT.AND P4, PT, R4, 0x1, PT ;  /* 0x000000010400780c */ /* 0x000fe20003f84270 */
[----:B------:R-:W-:Y:S01]  /*2570*/  BSSY B1, `(.L_x_36) ;  /* 0x0000012000017945 */ /* 0x000fe20003800000 */
[----:B------:R-:W-:Y:S01]  /*2580*/  LEA.HI.X R95, R104, UR5, R95, 0x1, P1 ;  /* 0x00000005685f7c11 */ /* 0x000fe200088f0c5f */
[----:B------:R-:W-:Y:S01]  /*2590*/  IMAD.IADD R9, R109, 0x1, R9 ;  /* 0x000000016d097824 */ /* 0x000fe200078e0209 */
[----:B------:R-:W-:Y:S02]  /*25a0*/  ISETP.GT.AND P1, PT, R3, RZ, P4 ;  /* 0x000000ff0300720c */ /* 0x000fe40002724270 */
[----:B------:R-:W-:Y:S01]  /*25b0*/  P2R R107, PR, RZ, 0x10 ;  /* 0x00000010ff6b7803 */ /* 0x000fe20000000000 */
[----:B------:R-:W-:-:S04]  /*25c0*/  IMAD.WIDE.U32 R102, R89, R14, R8 ;  /* 0x0000000e59667225 */ /* 0x000fc800078e0008 */
[----:B------:R-:W-:Y:S01]  /*25d0*/  IMAD.IADD R9, R91, 0x1, R103 ;  /* 0x000000015b097824 */ /* 0x000fe200078e0267 */
[----:B------:R-:W-:Y:S02]  /*25e0*/  LEA R8, P2, R102, R10, 0x1 ;  /* 0x0000000a66087211 */ /* 0x000fe400078408ff */
[----:B------:R-:W-:Y:S02]  /*25f0*/  SHF.L.U64.HI R103, R98, 0x3, R99 ;  /* 0x0000000362677819 */ /* 0x000fe40000010263 */
[----:B------:R-:W-:Y:S01]  /*2600*/  LEA.HI.X R9, R102, R11, R9, 0x1, P2 ;  /* 0x0000000b66097211 */ /* 0x000fe200010f0c09 */
[----:B------:R-:W-:Y:S02]  /*2610*/  IMAD.SHL.U32 R102, R98, 0x8, RZ ;  /* 0x0000000862667824 */ /* 0x000fe400078e00ff */
[----:B--2---:R-:W-:-:S04]  /*2620*/  IMAD.U32 R15, R5, 0x10000, RZ ;  /* 0x00010000050f7824 */ /* 0x004fc800078e00ff */
[----:B------:R-:W-:-:S04]  /*2630*/  FMUL R15, R15, R90 ;  /* 0x0000005a0f0f7220 */ /* 0x000fc80000400000 */
[----:B------:R-:W-:-:S05]  /*2640*/  FFMA R15, R56, R88, R15 ;  /* 0x00000058380f7223 */ /* 0x000fca000000000f */
[----:B------:R-:W-:-:S05]  /*2650*/  F2FP.BF16.F32.PACK_AB R15, RZ, R15 ;  /* 0x0000000fff0f723e */ /* 0x000fca00000010ff */
[----:B------:R0:W-:Y:S01]  /*2660*/  @P0 STG.E.U16 desc[UR36][R94.64], R15 ;  /* 0x0000000f5e000986 */ /* 0x0001e2000c101524 */
[----:B------:R-:W-:Y:S05]  /*2670*/  @!P1 BRA `(.L_x_37) ;  /* 0x0000000000049947 */ /* 0x000fea0003800000 */
[----:B------:R1:W5:Y:S02]  /*2680*/  LDG.E.LTC128B.U16 R5, desc[UR36][R8.64+0x2] ;  /* 0x0000022408057981 */ /* 0x000364000c1e1520 */
.L_x_37:
[----:B------:R-:W-:Y:S05]  /*2690*/  BSYNC B1 ;  /* 0x0000000000017941 */ /* 0x000fea0003800000 */
.L_x_36:
[----:B0----5:R-:W-:Y:S01]  /*26a0*/  IMAD.U32 R15, R5, 0x10000, RZ ;  /* 0x00010000050f7824 */ /* 0x021fe200078e00ff */
[----:B------:R-:W-:Y:S01]  /*26b0*/  ISETP.GT.AND P0, PT, R3, 0x8, P6 ;  /* 0x000000080300780c */ /* 0x000fe20003704270 */
[----:B------:R-:W-:-:S04]  /*26c0*/  IMAD.WIDE.U32 R104, R113, R98, R102 ;  /* 0x0000006271687225 */ /* 0x000fc800078e0066 */
[----:B------:R-:W-:Y:S01]  /*26d0*/  FMUL R56, R15, R90 ;  /* 0x0000005a0f387220 */ /* 0x000fe20000400000 */
[----:B------:R-:W-:Y:S01]  /*26e0*/  IMAD.IADD R109, R109, 0x1, R105 ;  /* 0x000000016d6d7824 */ /* 0x000fe200078e0269 */
[----:B------:R-:W-:Y:S02]  /*26f0*/  IADD3 R15, P2, R20, R104, RZ ;  /* 0x00000068140f7210 */ /* 0x000fe40007f5e0ff */
[----:B------:R-:W-:-:S03]  /*2700*/  FFMA R57, R57, R88, R56 ;  /* 0x0000005839397223 */ /* 0x000fc60000000038 */
[----:B------:R-:W-:Y:S01]  /*2710*/  IMAD.X R100, R109, 0x1, R93, P2 ;  /* 0x000000016d647824 */ /* 0x000fe200010e065d */
[C---:B------:R-:W-:Y:S02]  /*2720*/  LEA R56, P2, R15.reuse, R10, 0x1 ;  /* 0x0000000a0f387211 */ /* 0x040fe400078408ff */
[----:B------:R-:W-:Y:S02]  /*2730*/  F2FP.BF16.F32.PACK_AB R101, RZ, R57 ;  /* 0x00000039ff65723e */ /* 0x000fe400000010ff */
[----:B------:R-:W-:Y:S02]  /*2740*/  LEA.HI.X R57, R15, R11, R100, 0x1, P2 ;  /* 0x0000000b0f397211 */ /* 0x000fe400010f0c64 */
[----:B------:R-:W-:Y:S01]  /*2750*/  PRMT R15, R5, 0x7610, R15 ;  /* 0x00007610050f7816 */ /* 0x000fe2000000000f */
[----:B------:R0:W-:Y:S05]  /*2760*/  @P1 STG.E.U16 desc[UR36][R94.64+0x2], R101 ;  /* 0x000002655e001986 */ /* 0x0001ea000c101524 */
[----:B------:R2:W3:Y:S01]  /*2770*/  @P0 LDG.E.LTC128B.U16 R15, desc[UR36][R56.64] ;  /* 0x00000024380f0981 */ /* 0x0004e2000c1e1520 */
[----:B------:R-:W-:Y:S01]  /*2780*/  IADD3 R104, P1, R6, R104, RZ ;  /* 0x0000006806687210 */ /* 0x000fe20007f3e0ff */
[----:B------:R-:W-:Y:S01]  /*2790*/  BSSY B1, `(.L_x_38) ;  /* 0x0000012000017945 */ /* 0x000fe20003800000 */
[----:B------:R-:W-:-:S03]  /*27a0*/  SHF.L.U64.HI R111, R12, 0x4, R13 ;  /* 0x000000040c6f7819 */ /* 0x000fc6000001020d */
[----:B------:R-:W-:Y:S01]  /*27b0*/  IMAD.X R105, R7, 0x1, R109, P1 ;  /* 0x0000000107697824 */ /* 0x000fe200008e066d */
[----:B------:R-:W-:Y:S01]  /*27c0*/  ISETP.GT.AND P1, PT, R3, 0x8, P4 ;  /* 0x000000080300780c */ /* 0x000fe20002724270 */
[----:B------:R-:W-:Y:S02]  /*27d0*/  IMAD.SHL.U32 R109, R12, 0x10, RZ ;  /* 0x000000100c6d7824 */ /* 0x000fe400078e00ff */
[----:B------:R-:W-:-:S03]  /*27e0*/  IMAD.WIDE.U32 R104, R89, R14, R104 ;  /* 0x0000000e59687225 */ /* 0x000fc600078e0068 */
[----:B------:R-:W-:Y:S02]  /*27f0*/  IADD3 R100, P2, R109, R94, RZ ;  /* 0x0000005e6d647210 */ /* 0x000fe40007f5e0ff */
[----:B--2---:R-:W-:-:S03]  /*2800*/  LEA R56, P3, R104, R10, 0x1 ;  /* 0x0000000a68387211 */ /* 0x004fc600078608ff */
[----:B0-----:R-:W-:Y:S02]  /*2810*/  IMAD.X R101, R111, 0x1, R95, P2 ;  /* 0x000000016f657824 */ /* 0x001fe400010e065f */
[----:B---3--:R-:W-:-:S04]  /*2820*/  IMAD.U32 R5, R15, 0x10000, RZ ;  /* 0x000100000f057824 */ /* 0x008fc800078e00ff */
[----:B------:R-:W-:-:S04]  /*2830*/  FMUL R5, R5, R90 ;  /* 0x0000005a05057220 */ /* 0x000fc80000400000 */
[----:B------:R-:W-:Y:S01]  /*2840*/  FFMA R5, R58, R88, R5 ;  /* 0x000000583a057223 */ /* 0x000fe20000000005 */
[----:B------:R-:W-:-:S04]  /*2850*/  IMAD.IADD R58, R91, 0x1, R105 ;  /* 0x000000015b3a7824 */ /* 0x000fc800078e0269 */
[----:B------:R-:W-:Y:S02]  /*2860*/  F2FP.BF16.F32.PACK_AB R5, RZ, R5 ;  /* 0x00000005ff05723e */ /* 0x000fe400000010ff */
[----:B------:R-:W-:-:S03]  /*2870*/  LEA.HI.X R57, R104, R11, R58, 0x1, P3 ;  /* 0x0000000b68397211 */ /* 0x000fc600018f0c3a */
[----:B------:R0:W-:Y:S01]  /*2880*/  @P0 STG.E.U16 desc[UR36][R100.64], R5 ;  /* 0x0000000564000986 */ /* 0x0001e2000c101524 */
[----:B------:R-:W-:Y:S05]  /*2890*/  @!P1 BRA `(.L_x_39) ;  /* 0x0000000000049947 */ /* 0x000fea0003800000 */
[----:B------:R2:W5:Y:S02]  /*28a0*/  LDG.E.LTC128B.U16 R15, desc[UR36][R56.64+0x2] ;  /* 0x00000224380f7981 */ /* 0x000564000c1e1520 */
.L_x_39:
[----:B------:R-:W-:Y:S05]  /*28b0*/  BSYNC B1 ;  /* 0x0000000000017941 */ /* 0x000fea0003800000 */
.L_x_38:
[C---:B0----5:R-:W-:Y:S01]  /*28c0*/  IMAD.U32 R5, R15.reuse, 0x10000, RZ ;  /* 0x000100000f057824 */ /* 0x061fe200078e00ff */
[----:B------:R-:W-:Y:S01]  /*28d0*/  ISETP.GT.AND P4, PT, R4, 0x8, PT ;  /* 0x000000080400780c */ /* 0x000fe20003f84270 */
[----:B------:R-:W-:Y:S01]  /*28e0*/  BSSY B1, `(.L_x_40) ;  /* 0x000000d000017945 */ /* 0x000fe20003800000 */
[----:B------:R-:W-:Y:S01]  /*28f0*/  PRMT R104, R15, 0x7610, R104 ;  /* 0x000076100f687816 */ /* 0x000fe20000000068 */
[----:B------:R-:W-:Y:S01]  /*2900*/  FMUL R58, R5, R90 ;  /* 0x0000005a053a7220 */ /* 0x000fe20000400000 */
[----:B------:R-:W-:Y:S02]  /*2910*/  ISETP.GT.AND P0, PT, R3, RZ, P4 ;  /* 0x000000ff0300720c */ /* 0x000fe40002704270 */
[----:B------:R-:W-:Y:S01]  /*2920*/  P2R R108, PR, RZ, 0x10 ;  /* 0x00000010ff6c7803 */ /* 0x000fe20000000000 */
[----:B------:R-:W-:Y:S01]  /*2930*/  FFMA R58, R59, R88, R58 ;  /* 0x000000583b3a7223 */ /* 0x000fe2000000003a */
[----:B------:R-:W-:-:S04]  /*2940*/  IMAD.MOV.U32 R59, RZ, RZ, R101 ;  /* 0x000000ffff3b7224 */ /* 0x000fc800078e0065 */
[----:B------:R-:W-:-:S04]  /*2950*/  F2FP.BF16.F32.PACK_AB R58, RZ, R58 ;  /* 0x0000003aff3a723e */ /* 0x000fc800000010ff */
[----:B------:R-:W-:Y:S01]  /*2960*/  PRMT R5, R58, 0x7610, R5 ;  /* 0x000076103a057816 */ /* 0x000fe20000000005 */
[----:B------:R-:W-:-:S05]  /*2970*/  IMAD.MOV.U32 R58, RZ, RZ, R100 ;  /* 0x000000ffff3a7224 */ /* 0x000fca00078e0064 */
[----:B------:R0:W-:Y:S01]  /*2980*/  @P1 STG.E.U16 desc[UR36][R58.64+0x2], R5 ;  /* 0x000002053a001986 */ /* 0x0001e2000c101524 */
[----:B------:R-:W-:Y:S05]  /*2990*/  @!P0 BRA `(.L_x_41) ;  /* 0x0000000000048947 */ /* 0x000fea0003800000 */
[----:B------:R3:W5:Y:S02]  /*29a0*/  LDG.E.LTC128B.U16 R104, desc[UR36][R8.64+0x10] ;  /* 0x0000102408687981 */ /* 0x000764000c1e1520 */
.L_x_41:
[----:B------:R-:W-:Y:S05]  /*29b0*/  BSYNC B1 ;  /* 0x0000000000017941 */ /* 0x000fea0003800000 */
.L_x_40:
[----:B-----5:R-:W-:Y:S01]  /*29c0*/  IMAD.U32 R15, R104, 0x10000, RZ ;  /* 0x00010000680f7824 */ /* 0x020fe200078e00ff */
[----:B------:R-:W-:Y:S01]  /*29d0*/  ISETP.GT.AND P3, PT, R4, 0x9, PT ;  /* 0x000000090400780c */ /* 0x000fe20003f64270 */
[C---:B0-----:R-:W-:Y:S01]  /*29e0*/  IMAD.SHL.U32 R5, R12.reuse, 0x100, RZ ;  /* 0x000001000c057824 */ /* 0x041fe200078e00ff */
[----:B------:R-:W-:Y:S01]  /*29f0*/  BSSY B1, `(.L_x_42) ;  /* 0x000000c000017945 */ /* 0x000fe20003800000 */
[----:B------:R-:W-:Y:S01]  /*2a00*/  FMUL R105, R15, R90 ;  /* 0x0000005a0f697220 */ /* 0x000fe20000400000 */
[----:B------:R-:W-:Y:S02]  /*2a10*/  SHF.L.U64.HI R15, R12, 0x8, R13 ;  /* 0x000000080c0f7819 */ /* 0x000fe4000001020d */
[----:B------:R-:W-:Y:S01]  /*2a20*/  IADD3 R12, P1, P2, R5, R94, R109 ;  /* 0x0000005e050c7210 */ /* 0x000fe20007a3e06d */
[----:B------:R-:W-:Y:S01]  /*2a30*/  FFMA R105, R60, R88, R105 ;  /* 0x000000583c697223 */ /* 0x000fe20000000069 */
[----:B------:R-:W-:Y:S02]  /*2a40*/  P2R R109, PR, RZ, 0x8 ;  /* 0x00000008ff6d7803 */ /* 0x000fe40000000000 */
[----:B------:R-:W-:-:S02]  /*2a50*/  IADD3.X R13, R15, R95, R111, P1, P2 ;  /* 0x0000005f0f0d7210 */ /* 0x000fc40000fe446f */
[----:B------:R-:W-:Y:S02]  /*2a60*/  F2FP.BF16.F32.PACK_AB R105, RZ, R105 ;  /* 0x00000069ff69723e */ /* 0x000fe400000010ff */
[----:B------:R-:W-:-:S03]  /*2a70*/  ISETP.GT.AND P1, PT, R3, RZ, P3 ;  /* 0x000000ff0300720c */ /* 0x000fc60001f24270 */
[----:B------:R0:W-:Y:S10]  /*2a80*/  @P0 STG.E.U16 desc[UR36][R94.64+0x10], R105 ;  /* 0x000010695e000986 */ /* 0x0001f4000c101524 */
[----:B------:R-:W-:Y:S05]  /*2a90*/  @!P1 BRA `(.L_x_43) ;  /* 0x0000000000049947 */ /* 0x000fea0003800000 */
[----:B------:R4:W5:Y:S02]  /*2aa0*/  LDG.E.LTC128B.U16 R104, desc[UR36][R8.64+0x12] ;  /* 0x0000122408687981 */ /* 0x000964000c1e1520 */
.L_x_43:
[----:B------:R-:W-:Y:S05]  /*2ab0*/  BSYNC B1 ;  /* 0x0000000000017941 */ /* 0x000fea0003800000 */
.L_x_42:
[----:B0----5:R-:W-:Y:S01]  /*2ac0*/  IMAD.U32 R105, R104, 0x10000, RZ ;  /* 0x0001000068697824 */ /* 0x021fe200078e00ff */
[----:B------:R-:W-:Y:S01]  /*2ad0*/  ISETP.GT.AND P0, PT, R3, 0x8, P4 ;  /* 0x000000080300780c */ /* 0x000fe20002704270 */
[----:B------:R-:W-:Y:S02]  /*2ae0*/  BSSY B1, `(.L_x_44) ;  /* 0x000000a000017945 */ /* 0x000fe40003800000 */
[----:B------:R-:W-:-:S04]  /*2af0*/  FMUL R60, R105, R90 ;  /* 0x0000005a693c7220 */ /* 0x000fc80000400000 */
[----:B------:R-:W-:Y:S01]  /*2b00*/  FFMA R60, R61, R88, R60 ;  /* 0x000000583d3c7223 */ /* 0x000fe2000000003c */
[----:B------:R-:W-:-:S04]  /*2b10*/  @P1 IMAD.MOV.U32 R61, RZ, RZ, R95 ;  /* 0x000000ffff3d1224 */ /* 0x000fc800078e005f */
[----:B------:R-:W-:-:S04]  /*2b20*/  F2FP.BF16.F32.PACK_AB R60, RZ, R60 ;  /* 0x0000003cff3c723e */ /* 0x000fc800000010ff */
[----:B------:R-:W-:Y:S01]  /*2b30*/  PRMT R105, R60, 0x7610, R105 ;  /* 0x000076103c697816 */ /* 0x000fe20000000069 */
[----:B------:R-:W-:-:S05]  /*2b40*/  @P1 IMAD.MOV.U32 R60, RZ, RZ, R94 ;  /* 0x000000ffff3c1224 */ /* 0x000fca00078e005e */
[----:B------:R0:W-:Y:S01]  /*2b50*/  @P1 STG.E.U16 desc[UR36][R60.64+0x12], R105 ;  /* 0x000012693c001986 */ /* 0x0001e2000c101524 */
[----:B------:R-:W-:Y:S05]  /*2b60*/  @!P0 BRA `(.L_x_45) ;  /* 0x0000000000048947 */ /* 0x000fea0003800000 */
[----:B------:R0:W5:Y:S02]  /*2b70*/  LDG.E.LTC128B.U16 R104, desc[UR36][R56.64+0x10] ;  /* 0x0000102438687981 */ /* 0x000164000c1e1520 */
.L_x_45:
[----:B------:R-:W-:Y:S05]  /*2b80*/  BSYNC B1 ;  /* 0x0000000000017941 */ /* 0x000fea0003800000 */
.L_x_44:
[----:B0----5:R-:W-:Y:S01]  /*2b90*/  IMAD.U32 R61, R104, 0x10000, RZ ;  /* 0x00010000683d7824 */ /* 0x021fe200078e00ff */
[----:B------:R-:W-:Y:S01]  /*2ba0*/  ISETP.GT.AND P1, PT, R3, 0x8, P3 ;  /* 0x000000080300780c */ /* 0x000fe20001f24270 */
[----:B------:R-:W-:Y:S02]  /*2bb0*/  BSSY B1, `(.L_x_46) ;  /* 0x0000007000017945 */ /* 0x000fe40003800000 */
[----:B------:R-:W-:-:S04]  /*2bc0*/  FMUL R61, R61, R90 ;  /* 0x0000005a3d3d7220 */ /* 0x000fc80000400000 */
[----:B------:R-:W-:-:S05]  /*2bd0*/  FFMA R61, R62, R88, R61 ;  /* 0x000000583e3d7223 */ /* 0x000fca000000003d */
[----:B------:R-:W-:-:S05]  /*2be0*/  F2FP.BF16.F32.PACK_AB R61, RZ, R61 ;  /* 0x0000003dff3d723e */ /* 0x000fca00000010ff */
[----:B------:R0:W-:Y:S01]  /*2bf0*/  @P0 STG.E.U16 desc[UR36][R58.64+0x10], R61 ;  /* 0x0000103d3a000986 */ /* 0x0001e2000c101524 */
[----:B------:R-:W-:Y:S05]  /*2c00*/  @!P1 BRA `(.L_x_47) ;  /* 0x0000000000049947 */ /* 0x000fea0003800000 */
[----:B------:R0:W5:Y:S02]  /*2c10*/  LDG.E.LTC128B.U16 R104, desc[UR36][R56.64+0x12] ;  /* 0x0000122438687981 */ /* 0x000164000c1e1520 */
.L_x_47:
[----:B------:R-:W-:Y:S05]  /*2c20*/  BSYNC B1 ;  /* 0x0000000000017941 */ /* 0x000fea0003800000 */
.L_x_46:
[----:B0----5:R-:W-:Y:S01]  /*2c30*/  IMAD.U32 R61, R104, 0x10000, RZ ;  /* 0x00010000683d7824 */ /* 0x021fe200078e00ff */
[----:B------:R-:W-:Y:S01]  /*2c40*/  IADD3 R113, P0, R113, 0x80, RZ ;  /* 0x0000008071717810 */ /* 0x000fe20007f1e0ff */
[----:B------:R-:W-:Y:S01]  /*2c50*/  BSSY B1, `(.L_x_48) ;  /* 0x000000b000017945 */ /* 0x000fe20003800000 */
[----:B------:R-:W-:Y:S01]  /*2c60*/  ISETP.GT.AND P2, PT, R4, 0x10, PT ;  /* 0x000000100400780c */ /* 0x000fe20003f44270 */
[----:B------:R-:W-:Y:S02]  /*2c70*/  FMUL R60, R61, R90 ;  /* 0x0000005a3d3c7220 */ /* 0x000fe40000400000 */
[----:B------:R-:W-:Y:S01]  /*2c80*/  IMAD.X R97, RZ, RZ, R97, P0 ;  /* 0x000000ffff617224 */ /* 0x000fe200000e0661 */
[----:B------:R-:W-:Y:S01]  /*2c90*/  ISETP.GT.AND P0, PT, R3, RZ, P2 ;  /* 0x000000ff0300720c */ /* 0x000fe20001704270 */
[----:B------:R-:W-:Y:S01]  /*2ca0*/  FFMA R60, R63, R88, R60 ;  /* 0x000000583f3c7223 */ /* 0x000fe2000000003c */
[----:B------:R-:W-:-:S04]  /*2cb0*/  P2R R105, PR, RZ, 0x4 ;  /* 0x00000004ff697803 */ /* 0x000fc80000000000 */
[----:B------:R-:W-:-:S05]  /*2cc0*/  F2FP.BF16.F32.PACK_AB R60, RZ, R60 ;  /* 0x0000003cff3c723e */ /* 0x000fca00000010ff */
[----:B------:R0:W-:Y:S02]  /*2cd0*/  @P1 STG.E.U16 desc[UR36][R58.64+0x12], R60 ;  /* 0x0000123c3a001986 */ /* 0x0001e4000c101524 */
[----:B------:R-:W-:Y:S05]  /*2ce0*/  @!P0 BRA `(.L_x_49) ;  /* 0x0000000000048947 */ /* 0x000fea0003800000 */
[----:B------:R0:W5:Y:S02]  /*2cf0*/  LDG.E.LTC128B.U16 R104, desc[UR36][R8.64+0x20] ;  /* 0x0000202408687981 */ /* 0x000164000c1e1520 */
.L_x_49:
[----:B------:R-:W-:Y:S05]  /*2d00*/  BSYNC B1 ;  /* 0x0000000000017941 */ /* 0x000fea0003800000 */
.L_x_48:
[----:B-----5:R-:W-:Y:S01]  /*2d10*/  IMAD.U32 R21, R104, 0x10000, RZ ;  /* 0x0001000068157824 */ /* 0x020fe200078e00ff */
[----:B------:R-:W-:Y:S01]  /*2d20*/  ISETP.GT.AND P1, PT, R4, 0x11, PT ;  /* 0x000000110400780c */ /* 0x000fe20003f24270 */
[----:B0-----:R-:W-:Y:S01]  /*2d30*/  IMAD R60, R97, R98, RZ ;  /* 0x00000062613c7224 */ /* 0x001fe200078e02ff */
[----:B------:R-:W-:Y:S01]  /*2d40*/  BSSY B1, `(.L_x_50) ;  /* 0x0000021000017945 */ /* 0x000fe20003800000 */
[----:B------:R-:W-:Y:S01]  /*2d50*/  FMUL R21, R21, R90 ;  /* 0x0000005a15157220 */ /* 0x000fe20000400000 */
[----:B------:R-:W-:-:S04]  /*2d60*/  IMAD.WIDE.U32 R62, R113, R98, R6 ;  /* 0x00000062713e7225 */ /* 0x000fc800078e0006 */
[----:B------:R-:W-:Y:S01]  /*2d70*/  FFMA R21, R64, R88, R21 ;  /* 0x0000005840157223 */ /* 0x000fe20000000015 */
[C---:B------:R-:W-:Y:S02]  /*2d80*/  IMAD R111, R113.reuse, R99, R60 ;  /* 0x00000063716f7224 */ /* 0x040fe400078e023c */
[----:B------:R-:W-:Y:S02]  /*2d90*/  IMAD.WIDE.U32 R60, R113, R98, R92 ;  /* 0x00000062713c7225 */ /* 0x000fe400078e005c */
[----:B------:R-:W-:Y:S02]  /*2da0*/  F2FP.BF16.F32.PACK_AB R21, RZ, R21 ;  /* 0x00000015ff15723e */ /* 0x000fe400000010ff */
[----:B------:R-:W-:Y:S02]  /*2db0*/  IMAD.IADD R63, R111, 0x1, R63 ;  /* 0x000000016f3f7824 */ /* 0x000fe400078e023f */
[----:B------:R-:W-:Y:S01]  /*2dc0*/  PRMT R97, R21, 0x7610, R97 ;  /* 0x0000761015617816 */ /* 0x000fe20000000061 */
[----:B------:R-:W-:-:S02]  /*2dd0*/  IMAD.IADD R21, R61, 0x1, R111 ;  /* 0x000000013d157824 */ /* 0x000fc400078e026f */
[----:B------:R-:W-:Y:S02]  /*2de0*/  IMAD.WIDE.U32 R98, R113, R98, R102 ;  /* 0x0000006271627225 */ /* 0x000fe400078e0066 */
[----:B------:R0:W-:Y:S02]  /*2df0*/  @P0 STG.E.U16 desc[UR36][R94.64+0x20], R97 ;  /* 0x000020615e000986 */ /* 0x0001e4000c101524 */
[----:B------:R-:W-:Y:S02]  /*2e00*/  IMAD.IADD R111, R111, 0x1, R99 ;  /* 0x000000016f6f7824 */ /* 0x000fe400078e0263 */
[----:B0-----:R-:W-:Y:S01]  /*2e10*/  IMAD.WIDE.U32 R96, R89, R14, R62 ;  /* 0x0000000e59607225 */ /* 0x001fe200078e003e */
[----:B------:R-:W-:-:S04]  /*2e20*/  LEA R62, P0, R60, R10, 0x1 ;  /* 0x0000000a3c3e7211 */ /* 0x000fc800078008ff */
[----:B------:R-:W-:Y:S01]  /*2e30*/  LEA.HI.X R63, R60, R11, R21, 0x1, P0 ;  /* 0x0000000b3c3f7211 */ /* 0x000fe200000f0c15 */
[----:B------:R-:W-:Y:S01]  /*2e40*/  IMAD.IADD R21, R91, 0x1, R97 ;  /* 0x000000015b157824 */ /* 0x000fe200078e0261 */
[----:B------:R-:W-:-:S04]  /*2e50*/  LEA R60, P0, R96, R10, 0x1 ;  /* 0x0000000a603c7211 */ /* 0x000fc800078008ff */
[----:B------:R-:W-:Y:S02]  /*2e60*/  LEA.HI.X R61, R96, R11, R21, 0x1, P0 ;  /* 0x0000000b603d7211 */ /* 0x000fe400000f0c15 */
[----:B------:R-:W-:-:S05]  /*2e70*/  IADD3 R64, P0, R20, R98, RZ ;  /* 0x0000006214407210 */ /* 0x000fca0007f1e0ff */
[----:B------:R-:W-:Y:S01]  /*2e80*/  IMAD.X R92, R111, 0x1, R93, P0 ;  /* 0x000000016f5c7824 */ /* 0x000fe200000e065d */
[----:B------:R-:W-:-:S05]  /*2e90*/  IADD3 R20, P0, R6, R98, RZ ;  /* 0x0000006206147210 */ /* 0x000fca0007f1e0ff */
[----:B------:R-:W-:Y:S01]  /*2ea0*/  IMAD.X R21, R7, 0x1, R111, P0 ;  /* 0x0000000107157824 */ /* 0x000fe200000e066f */
[----:B------:R-:W-:Y:S01]  /*2eb0*/  LEA R6, P0, R64, R10, 0x1 ;  /* 0x0000000a40067211 */ /* 0x000fe200078008ff */
[----:B------:R-:W-:-:S03]  /*2ec0*/  IMAD.WIDE.U32 R20, R89, R14, R20 ;  /* 0x0000000e59147225 */ /* 0x000fc600078e0014 */
[----:B------:R-:W-:Y:S02]  /*2ed0*/  LEA.HI.X R7, R64, R11, R92, 0x1, P0 ;  /* 0x0000000b40077211 */ /* 0x000fe400000f0c5c */
[----:B------:R-:W-:Y:S01]  /*2ee0*/  P2R R89, PR, RZ, 0x2 ;  /* 0x00000002ff597803 */ /* 0x000fe20000000000 */
[----:B------:R-:W-:Y:S01]  /*2ef0*/  IMAD.IADD R91, R91, 0x1, R21 ;  /* 0x000000015b5b7824 */ /* 0x000fe200078e0215 */
[----:B------:R-:W-:-:S04]  /*2f00*/  LEA R10, P0, R20, R10, 0x1 ;  /* 0x0000000a140a7211 */ /* 0x000fc800078008ff */
[----:B------:R-:W-:Y:S02]  /*2f10*/  LEA.HI.X R11, R20, R11, R91, 0x1, P0 ;  /* 0x0000000b140b7211 */ /* 0x000fe400000f0c5b */
[----:B------:R-:W-:-:S13]  /*2f20*/  ISETP.GT.AND P0, PT, R3, RZ, P1 ;  /* 0x000000ff0300720c */ /* 0x000fda0000f04270 */
[----:B------:R-:W-:Y:S05]  /*2f30*/  @!P0 BRA `(.L_x_51) ;  /* 0x0000000000048947 */ /* 0x000fea0003800000 */
[----:B------:R0:W5:Y:S02]  /*2f40*/  LDG.E.LTC128B.U16 R104, desc[UR36][R8.64+0x22] ;  /* 0x0000222408687981 */ /* 0x000164000c1e1520 */
.L_x_51:
[----:B------:R-:W-:Y:S05]  /*2f50*/  BSYNC B1 ;  /* 0x0000000000017941 */ /* 0x000fea0003800000 */
.L_x_50:
[----:B-----5:R-:W-:Y:S01]  /*2f60*/  IMAD.U32 R21, R104, 0x10000, RZ ;  /* 0x0001000068157824 */ /* 0x020fe200078e00ff */
[----:B------:R-:W-:Y:S01]  /*2f70*/  BSSY B1, `(.L_x_52) ;  /* 0x000000a000017945 */ /* 0x000fe20003800000 */
[----:B------:R-:W-:Y:S02]  /*2f80*/  @P0 IMAD.MOV.U32 R20, RZ, RZ, R94 ;  /* 0x000000ffff140224 */ /* 0x000fe400078e005e */
[----:B------:R-:W-:Y:S01]  /*2f90*/  FMUL R14, R21, R90 ;  /* 0x0000005a150e7220 */ /* 0x000fe20000400000 */
[----:B------:R-:W-:-:S03]  /*2fa0*/  @P0 IMAD.MOV.U32 R21, RZ, RZ, R95 ;  /* 0x000000ffff150224 */ /* 0x000fc600078e005f */
[----:B------:R-:W-:-:S05]  /*2fb0*/  FFMA R14, R65, R88, R14 ;  /* 0x00000058410e7223 */ /* 0x000fca000000000e */
[----:B------:R-:W-:-:S05]  /*2fc0*/  F2FP.BF16.F32.PACK_AB R14, RZ, R14 ;  /* 0x0000000eff0e723e */ /* 0x000fca00000010ff */
[----:B------:R0:W-:Y:S01]  /*2fd0*/  @P0 STG.E.U16 desc[UR36][R20.64+0x22], R14 ;  /* 0x0000220e14000986 */ /* 0x0001e2000c101524 */
[----:B------:R-:W-:-:S13]  /*2fe0*/  ISETP.GT.AND P0, PT, R3, 0x8, P2 ;  /* 0x000000080300780c */ /* 0x000fda0001704270 */
[----:B0-----:R-:W-:Y:S05]  /*2ff0*/  @!P0 BRA `(.L_x_53) ;  /* 0x0000000000048947 */ /* 0x001fea0003800000 */
[----:B------:R0:W5:Y:S02]  /*3000*/  LDG.E.LTC128B.U16 R104, desc[UR36][R56.64+0x20] ;  /* 0x0000202438687981 */ /* 0x000164000c1e1520 */
.L_x_53:
[----:B------:R-:W-:Y:S05]  /*3010*/  BSYNC B1 ;  /* 0x0000000000017941 */ /* 0x000fea0003800000 */
.L_x_52:
[----:B-----5:R-:W-:Y:S01]  /*3020*/  IMAD.U32 R21, R104, 0x10000, RZ ;  /* 0x0001000068157824 */ /* 0x020fe200078e00ff */
[----:B------:R-:W-:Y:S03]  /*3030*/  BSSY B1, `(.L_x_54) ;  /* 0x0000008000017945 */ /* 0x000fe60003800000 */
[----:B------:R-:W-:-:S04]  /*3040*/  FMUL R21, R21, R90 ;  /* 0x0000005a15157220 */ /* 0x000fc80000400000 */
[----:B------:R-:W-:-:S05]  /*3050*/  FFMA R21, R66, R88, R21 ;  /* 0x0000005842157223 */ /* 0x000fca0000000015 */
[----:B------:R-:W-:-:S05]  /*3060*/  F2FP.BF16.F32.PACK_AB R21, RZ, R21 ;  /* 0x00000015ff15723e */ /* 0x000fca00000010ff */
[----:B------:R0:W-:Y:S01]  /*3070*/  @P0 STG.E.U16 desc[UR36][R58.64+0x20], R21 ;  /* 0x000020153a000986 */ /* 0x0001e2000c101524 */
[----:B------:R-:W-:-:S13]  /*3080*/  ISETP.GT.AND P0, PT, R3, 0x8, P1 ;  /* 0x000000080300780c */ /* 0x000fda0000f04270 */
[----:B0-----:R-:W-:Y:S05]  /*3090*/  @!P0 BRA `(.L_x_55) ;  /* 0x0000000000048947 */ /* 0x001fea0003800000 */
[----:B------:R0:W5:Y:S02]  /*30a0*/  LDG.E.LTC128B.U16 R104, desc[UR36][R56.64+0x22] ;  /* 0x0000222438687981 */ /* 0x000164000c1e1520 */
.L_x_55:
[----:B------:R-:W-:Y:S05]  /*30b0*/  BSYNC B1 ;  /* 0x0000000000017941 */ /* 0x000fea0003800000 */
.L_x_54:
[----:B-----5:R-:W-:Y:S01]  /*30c0*/  IMAD.U32 R21, R104, 0x10000, RZ ;  /* 0x0001000068157824 */ /* 0x020fe200078e00ff */
[----:B------:R-:W-:Y:S01]  /*30d0*/  ISETP.GT.AND P2, PT, R4, 0x18, PT ;  /* 0x000000180400780c */ /* 0x000fe20003f44270 */
[----:B------:R-:W-:Y:S02]  /*30e0*/  BSSY B1, `(.L_x_56) ;  /* 0x0000009000017945 */ /* 0x000fe40003800000 */
[----:B------:R-:W-:Y:S01]  /*30f0*/  FMUL R14, R21, R90 ;  /* 0x0000005a150e7220 */ /* 0x000fe20000400000 */
[----:B------:R-:W-:-:S03]  /*3100*/  P2R R91, PR, RZ, 0x4 ;  /* 0x00000004ff5b7803 */ /* 0x000fc60000000000 */
[----:B------:R-:W-:-:S05]  /*3110*/  FFMA R14, R67, R88, R14 ;  /* 0x00000058430e7223 */ /* 0x000fca000000000e */
[----:B------:R-:W-:-:S05]  /*3120*/  F2FP.BF16.F32.PACK_AB R14, RZ, R14 ;  /* 0x0000000eff0e723e */ /* 0x000fca00000010ff */
[----:B------:R0:W-:Y:S01]  /*3130*/  @P0 STG.E.U16 desc[UR36][R58.64+0x22], R14 ;  /* 0x0000220e3a000986 */ /* 0x0001e2000c101524 */
[----:B------:R-:W-:-:S13]  /*3140*/  ISETP.GT.AND P0, PT, R3, RZ, P2 ;  /* 0x000000ff0300720c */ /* 0x000fda0001704270 */
[----:B0-----:R-:W-:Y:S05]  /*3150*/  @!P0 BRA `(.L_x_57) ;  /* 0x0000000000048947 */ /* 0x001fea0003800000 */
[----:B------:R0:W5:Y:S02]  /*3160*/  LDG.E.LTC128B.U16 R104, desc[UR36][R8.64+0x30] ;  /* 0x0000302408687981 */ /* 0x000164000c1e1520 */
.L_x_57:
[----:B------:R-:W-:Y:S05]  /*3170*/  BSYNC B1 ;  /* 0x0000000000017941 */ /* 0x000fea0003800000 */
.L_x_56:
[----:B-----5:R-:W-:Y:S01]  /*3180*/  IMAD.U32 R21, R104, 0x10000, RZ ;  /* 0x0001000068157824 */ /* 0x020fe200078e00ff */
[----:B------:R-:W-:Y:S01]  /*3190*/  ISETP.GT.AND P1, PT, R4, 0x19, PT ;  /* 0x000000190400780c */ /* 0x000fe20003f24270 */
[----:B------:R-:W-:Y:S01]  /*31a0*/  @P0 IMAD.MOV.U32 R20, RZ, RZ, R94 ;  /* 0x000000ffff140224 */ /* 0x000fe200078e005e */
[----:B------:R-:W-:Y:S01]  /*31b0*/  BSSY B1, `(.L_x_58) ;  /* 0x000000b000017945 */ /* 0x000fe20003800000 */
[----:B------:R-:W-:-:S04]  /*31c0*/  FMUL R21, R21, R90 ;  /* 0x0000005a15157220 */ /* 0x000fc80000400000 */
[----:B------:R-:W-:Y:S01]  /*31d0*/  FFMA R21, R68, R88, R21 ;  /* 0x0000005844157223 */ /* 0x000fe20000000015 */
[----:B------:R-:W-:-:S04]  /*31e0*/  P2R R68, PR, RZ, 0x2 ;  /* 0x00000002ff447803 */ /* 0x000fc80000000000 */
[----:B------:R-:W-:-:S04]  /*31f0*/  F2FP.BF16.F32.PACK_AB R21, RZ, R21 ;  /* 0x00000015ff15723e */ /* 0x000fc800000010ff */
[----:B------:R-:W-:Y:S01]  /*3200*/  PRMT R14, R21, 0x7610, R14 ;  /* 0x00007610150e7816 */ /* 0x000fe2000000000e */
[----:B------:R-:W-:-:S05]  /*3210*/  @P0 IMAD.MOV.U32 R21, RZ, RZ, R95 ;  /* 0x000000ffff150224 */ /* 0x000fca00078e005f */
[----:B------:R0:W-:Y:S01]  /*3220*/  @P0 STG.E.U16 desc[UR36][R20.64+0x30], R14 ;  /* 0x0000300e14000986 */ /* 0x0001e2000c101524 */
[----:B------:R-:W-:-:S13]  /*3230*/  ISETP.GT.AND P0, PT, R3, RZ, P1 ;  /* 0x000000ff0300720c */ /* 0x000fda0000f04270 */
[----:B0-----:R-:W-:Y:S05]  /*3240*/  @!P0 BRA `(.L_x_59) ;  /* 0x0000000000048947 */ /* 0x001fea0003800000 */
[----:B------:R0:W5:Y:S02]  /*3250*/  LDG.E.LTC128B.U16 R104, desc[UR36][R8.64+0x32] ;  /* 0x0000322408687981 */ /* 0x000164000c1e1520 */
.L_x_59:
[----:B------:R-:W-:Y:S05]  /*3260*/  BSYNC B1 ;  /* 0x0000000000017941 */ /* 0x000fea0003800000 */
.L_x_58:
        /* <DEDUP_REMOVED lines=11> */
.L_x_61:
[----:B------:R-:W-:Y:S05]  /*3320*/  BSYNC B1 ;  /* 0x0000000000017941 */ /* 0x000fea0003800000 */
.L_x_60:
        /* <DEDUP_REMOVED lines=9> */
.L_x_63:
[----:B------:R-:W-:Y:S05]  /*33c0*/  BSYNC B1 ;  /* 0x0000000000017941 */ /* 0x000fea0003800000 */
.L_x_62:
        /* <DEDUP_REMOVED lines=11> */
.L_x_65:
[----:B------:R-:W-:Y:S05]  /*3480*/  BSYNC B1 ;  /* 0x0000000000017941 */ /* 0x000fea0003800000 */
.L_x_64:
[----:B-----5:R-:W-:Y:S01]  /*3490*/  IMAD.U32 R21, R104, 0x10000, RZ ;  /* 0x0001000068157824 */ /* 0x020fe200078e00ff */
[----:B------:R-:W-:Y:S01]  /*34a0*/  ISETP.GT.AND P1, PT, R4, 0x21, PT ;  /* 0x000000210400780c */ /* 0x000fe20003f24270 */
[----:B------:R-:W-:Y:S01]  /*34b0*/  @P0 IMAD.MOV.U32 R20, RZ, RZ, R94 ;  /* 0x000000ffff140224 */ /* 0x000fe200078e005e */
[----:B------:R-:W-:Y:S01]  /*34c0*/  BSSY B1, `(.L_x_66) ;  /* 0x000000b000017945 */ /* 0x000fe20003800000 */
[----:B------:R-:W-:Y:S01]  /*34d0*/  FMUL R21, R21, R90 ;  /* 0x0000005a15157220 */ /* 0x000fe20000400000 */
[----:B------:R-:W-:-:S03]  /*34e0*/  P2R R70, PR, RZ, 0x2 ;  /* 0x00000002ff467803 */ /* 0x000fc60000000000 */
[----:B------:R-:W-:-:S05]  /*34f0*/  FFMA R21, R72, R88, R21 ;  /* 0x0000005848157223 */ /* 0x000fca0000000015 */
[----:B------:R-:W-:-:S04]  /*3500*/  F2FP.BF16.F32.PACK_AB R21, RZ, R21 ;  /* 0x00000015ff15723e */ /* 0x000fc800000010ff */
[----:B------:R-:W-:Y:S01]  /*3510*/  PRMT R14, R21, 0x7610, R14 ;  /* 0x00007610150e7816 */ /* 0x000fe2000000000e */
[----:B------:R-:W-:-:S05]  /*3520*/  @P0 IMAD.MOV.U32 R21, RZ, RZ, R95 ;  /* 0x000000ffff150224 */ /* 0x000fca00078e005f */
[----:B------:R0:W-:Y:S01]  /*3530*/  @P0 STG.E.U16 desc[UR36][R20.64+0x40], R14 ;  /* 0x0000400e14000986 */ /* 0x0001e2000c101524 */
[----:B------:R-:W-:-:S13]  /*3540*/  ISETP.GT.AND P0, PT, R3, RZ, P1 ;  /* 0x000000ff0300720c */ /* 0x000fda0000f04270 */
[----:B0-----:R-:W-:Y:S05]  /*3550*/  @!P0 BRA `(.L_x_67) ;  /* 0x0000000000048947 */ /* 0x001fea0003800000 */
[----:B------:R0:W5:Y:S02]  /*3560*/  LDG.E.LTC128B.U16 R104, desc[UR36][R8.64+0x42] ;  /* 0x0000422408687981 */ /* 0x000164000c1e1520 */
.L_x_67:
[----:B------:R-:W-:Y:S05]  /*3570*/  BSYNC B1 ;  /* 0x0000000000017941 */ /* 0x000fea0003800000 */
.L_x_66:
        /* <DEDUP_REMOVED lines=11> */
.L_x_69:
[----:B------:R-:W-:Y:S05]  /*3630*/  BSYNC B1 ;  /* 0x0000000000017941 */ /* 0x000fea0003800000 */
.L_x_68:
        /* <DEDUP_REMOVED lines=9> */
.L_x_71:
[----:B------:R-:W-:Y:S05]  /*36d0*/  BSYNC B1 ;  /* 0x0000000000017941 */ /* 0x000fea0003800000 */
.L_x_70:
        /* <DEDUP_REMOVED lines=11> */
.L_x_73:
[----:B------:R-:W-:Y:S05]  /*3790*/  BSYNC B1 ;  /* 0x0000000000017941 */ /* 0x000fea0003800000 */
.L_x_72:
[----:B-----5:R-:W-:Y:S01]  /*37a0*/  IMAD.U32 R21, R104, 0x10000, RZ ;  /* 0x0001000068157824 */ /* 0x020fe200078e00ff */
[----:B------:R-:W-:Y:S01]  /*37b0*/  ISETP.GT.AND P5, PT, R4, 0x29, PT ;  /* 0x000000290400780c */ /* 0x000fe20003fa4270 */
[----:B------:R-:W-:Y:S01]  /*37c0*/  @P0 IMAD.MOV.U32 R20, RZ, RZ, R94 ;  /* 0x000000ffff140224 */ /* 0x000fe200078e005e */
[----:B------:R-:W-:Y:S01]  /*37d0*/  BSSY B1, `(.L_x_74) ;  /* 0x000000b000017945 */ /* 0x000fe20003800000 */
[----:B------:R-:W-:-:S04]  /*37e0*/  FMUL R21, R21, R90 ;  /* 0x0000005a15157220 */ /* 0x000fc80000400000 */
[----:B------:R-:W-:-:S05]  /*37f0*/  FFMA R21, R76, R88, R21 ;  /* 0x000000584c157223 */ /* 0x000fca0000000015 */
[----:B------:R-:W-:-:S04]  /*3800*/  F2FP.BF16.F32.PACK_AB R21, RZ, R21 ;  /* 0x00000015ff15723e */ /* 0x000fc800000010ff */
[----:B------:R-:W-:Y:S01]  /*3810*/  PRMT R14, R21, 0x7610, R14 ;  /* 0x00007610150e7816 */ /* 0x000fe2000000000e */
[----:B------:R-:W-:-:S05]  /*3820*/  @P0 IMAD.MOV.U32 R21, RZ, RZ, R95 ;  /* 0x000000ffff150224 */ /* 0x000fca00078e005f */
[----:B------:R1:W-:Y:S01]  /*3830*/  @P0 STG.E.U16 desc[UR36][R20.64+0x50], R14 ;  /* 0x0000500e14000986 */ /* 0x0003e2000c101524 */
[----:B------:R-:W-:Y:S02]  /*3840*/  ISETP.GT.AND P0, PT, R3, RZ, P5 ;  /* 0x000000ff0300720c */ /* 0x000fe40002f04270 */
[----:B-1----:R-:W-:-:S11]  /*3850*/  P2R R14, PR, RZ, 0x20 ;  /* 0x00000020ff0e7803 */ /* 0x002fd60000000000 */
[----:B------:R-:W-:Y:S05]  /*3860*/  @!P0 BRA `(.L_x_75) ;  /* 0x0000000000048947 */ /* 0x000fea0003800000 */
[----:B------:R1:W5:Y:S02]  /*3870*/  LDG.E.LTC128B.U16 R104, desc[UR36][R8.64+0x52] ;  /* 0x0000522408687981 */ /* 0x000364000c1e1520 */
.L_x_75:
[----:B------:R-:W-:Y:S05]  /*3880*/  BSYNC B1 ;  /* 0x0000000000017941 */ /* 0x000fea0003800000 */
.L_x_74:
        /* <DEDUP_REMOVED lines=11> */
.L_x_77:
[----:B------:R-:W-:Y:S05]  /*3940*/  BSYNC B1 ;  /* 0x0000000000017941 */ /* 0x000fea0003800000 */
.L_x_76:
        /* <DEDUP_REMOVED lines=9> */
.L_x_79:
[----:B------:R-:W-:Y:S05]  /*39e0*/  BSYNC B1 ;  /* 0x0000000000017941 */ /* 0x000fea0003800000 */
.L_x_78:
[----:B-----5:R-:W-:Y:S01]  /*39f0*/  IMAD.U32 R21, R104, 0x10000, RZ ;  /* 0x0001000068157824 */ /* 0x020fe200078e00ff */
[----:B------:R-:W-:Y:S01]  /*3a00*/  ISETP.GT.AND P3, PT, R4, 0x30, PT ;  /* 0x000000300400780c */ /* 0x000fe20003f64270 */
[----:B------:R-:W-:Y:S02]  /*3a10*/  BSSY B1, `(.L_x_80) ;  /* 0x0000008000017945 */ /* 0x000fe40003800000 */
[----:B------:R-:W-:-:S04]  /*3a20*/  FMUL R14, R21, R90 ;  /* 0x0000005a150e7220 */ /* 0x000fc80000400000 */
[----:B------:R-:W-:-:S05]  /*3a30*/  FFMA R14, R79, R88, R14 ;  /* 0x000000584f0e7223 */ /* 0x000fca000000000e */
[----:B------:R-:W-:-:S05]  /*3a40*/  F2FP.BF16.F32.PACK_AB R14, RZ, R14 ;  /* 0x0000000eff0e723e */ /* 0x000fca00000010ff */
[----:B------:R0:W-:Y:S01]  /*3a50*/  @P0 STG.E.U16 desc[UR36][R58.64+0x52], R14 ;  /* 0x0000520e3a000986 */ /* 0x0001e2000c101524 */
[----:B------:R-:W-:-:S13]  /*3a60*/  ISETP.GT.AND P0, PT, R3, RZ, P3 ;  /* 0x000000ff0300720c */ /* 0x000fda0001f04270 */
[----:B0-----:R-:W-:Y:S05]  /*3a70*/  @!P0 BRA `(.L_x_81) ;  /* 0x0000000000048947 */ /* 0x001fea0003800000 */
[----:B------:R0:W5:Y:S02]  /*3a80*/  LDG.E.LTC128B.U16 R104, desc[UR36][R8.64+0x60] ;  /* 0x0000602408687981 */ /* 0x000164000c1e1520 */
.L_x_81:
[----:B------:R-:W-:Y:S05]  /*3a90*/  BSYNC B1 ;  /* 0x0000000000017941 */ /* 0x000fea0003800000 */
.L_x_80:
        /* <DEDUP_REMOVED lines=13> */
.L_x_83:
[----:B------:R-:W-:Y:S05]  /*3b70*/  BSYNC B1 ;  /* 0x0000000000017941 */ /* 0x000fea0003800000 */
.L_x_82:
        /* <DEDUP_REMOVED lines=11> */
.L_x_85:
[----:B------:R-:W-:Y:S05]  /*3c30*/  BSYNC B1 ;  /* 0x0000000000017941 */ /* 0x000fea0003800000 */
.L_x_84:
        /* <DEDUP_REMOVED lines=9> */
.L_x_87:
[----:B------:R-:W-:Y:S05]  /*3cd0*/  BSYNC B1 ;  /* 0x0000000000017941 */ /* 0x000fea0003800000 */
.L_x_86:
        /* <DEDUP_REMOVED lines=10> */
.L_x_89:
[----:B------:R-:W-:Y:S05]  /*3d80*/  BSYNC B1 ;  /* 0x0000000000017941 */ /* 0x000fea0003800000 */
.L_x_88:
        /* <DEDUP_REMOVED lines=8> */
[----:B------:R-:W-:-:S05]  /*3e10*/  IADD3 R20, P0, R5, R100, RZ ;  /* 0x0000006405147210 */ /* 0x000fca0007f1e0ff */
[----:B-1----:R-:W-:Y:S01]  /*3e20*/  IMAD.X R21, R15, 0x1, R101, P0 ;  /* 0x000000010f157824 */ /* 0x002fe200000e0665 */
[----:B------:R-:W-:-:S05]  /*3e30*/  IADD3 R64, P0, R5, R100, RZ ;  /* 0x0000006405407210 */ /* 0x000fca0007f1e0ff */
[----:B------:R-:W-:Y:S01]  /*3e40*/  IMAD.X R65, R15, 0x1, R101, P0 ;  /* 0x000000010f417824 */ /* 0x000fe200000e0665 */
[----:B------:R-:W-:-:S05]  /*3e50*/  IADD3 R14, P0, R5, R94, RZ ;  /* 0x0000005e050e7210 */ /* 0x000fca0007f1e0ff */
[----:B------:R-:W-:Y:S01]  /*3e60*/  IMAD.X R15, R15, 0x1, R95, P0 ;  /* 0x000000010f0f7824 */ /* 0x000fe200000e065f */
[----:B------:R-:W-:-:S04]  /*3e70*/  ISETP.GT.AND P0, PT, R4, 0x39, PT ;  /* 0x000000390400780c */ /* 0x000fc80003f04270 */
[----:B------:R-:W-:-:S13]  /*3e80*/  ISETP.GT.AND P4, PT, R3, RZ, P0 ;  /* 0x000000ff0300720c */ /* 0x000fda0000784270 */
[----:B------:R-:W-:Y:S05]  /*3e90*/  @!P4 BRA `(.L_x_91) ;  /* 0x000000000004c947 */ /* 0x000fea0003800000 */
[----:B------:R1:W5:Y:S02]  /*3ea0*/  LDG.E.LTC128B.U16 R104, desc[UR36][R8.64+0x72] ;  /* 0x0000722408687981 */ /* 0x000364000c1e1520 */
.L_x_91:
[----:B------:R-:W-:Y:S05]  /*3eb0*/  BSYNC B1 ;  /* 0x0000000000017941 */ /* 0x000fea0003800000 */
.L_x_90:
        /* <DEDUP_REMOVED lines=9> */
.L_x_93:
[----:B------:R-:W-:Y:S05]  /*3f50*/  BSYNC B1 ;  /* 0x0000000000017941 */ /* 0x000fea0003800000 */
.L_x_92:
        /* <DEDUP_REMOVED lines=9> */
.L_x_95:
[----:B------:R-:W-:Y:S05]  /*3ff0*/  BSYNC B1 ;  /* 0x0000000000017941 */ /* 0x000fea0003800000 */
.L_x_94:
[----:B-----5:R-:W-:-:S04]  /*4000*/  IMAD.U32 R5, R104, 0x10000, RZ ;  /* 0x0001000068057824 */ /* 0x020fc800078e00ff */
[----:B------:R-:W-:-:S04]  /*4010*/  FMUL R4, R5, R90 ;  /* 0x0000005a05047220 */ /* 0x000fc80000400000 */
[----:B------:R-:W-:-:S05]  /*4020*/  FFMA R4, R87, R88, R4 ;  /* 0x0000005857047223 */ /* 0x000fca0000000004 */
[----:B------:R-:W-:-:S05]  /*4030*/  F2FP.BF16.F32.PACK_AB R4, RZ, R4 ;  /* 0x00000004ff04723e */ /* 0x000fca00000010ff */
[----:B------:R0:W-:Y:S01]  /*4040*/  @P4 STG.E.U16 desc[UR36][R58.64+0x72], R4 ;  /* 0x000072043a004986 */ /* 0x0001e2000c101524 */
[----:B------:R-:W-:-:S13]  /*4050*/  ISETP.GT.AND P4, PT, R3, 0x80, P6 ;  /* 0x000000800300780c */ /* 0x000fda0003784270 */
[----:B------:R-:W2:Y:S01]  /*4060*/  @P4 LDG.E.LTC128B.U16 R104, desc[UR36][R62.64] ;  /* 0x000000243e684981 */ /* 0x000ea2000c1e1520 */
[----:B------:R-:W-:Y:S01]  /*4070*/  BSSY B1, `(.L_x_96) ;  /* 0x000000a000017945 */ /* 0x000fe20003800000 */
[----:B--2---:R-:W-:-:S04]  /*4080*/  IMAD.U32 R5, R104, 0x10000, RZ ;  /* 0x0001000068057824 */ /* 0x004fc800078e00ff */
[----:B------:R-:W-:-:S04]  /*4090*/  FMUL R5, R5, R90 ;  /* 0x0000005a05057220 */ /* 0x000fc80000400000 */
[----:B------:R-:W-:-:S05]  /*40a0*/  FFMA R5, R24, R88, R5 ;  /* 0x0000005818057223 */ /* 0x000fca0000000005 */
[----:B------:R-:W-:-:S05]  /*40b0*/  F2FP.BF16.F32.PACK_AB R5, RZ, R5 ;  /* 0x00000005ff05723e */ /* 0x000fca00000010ff */
[----:B------:R0:W-:Y:S01]  /*40c0*/  @P4 STG.E.U16 desc[UR36][R14.64], R5 ;  /* 0x000000050e004986 */ /* 0x0001e2000c101524 */
[----:B------:R-:W-:-:S04]  /*40d0*/  ISETP.NE.AND P4, PT, R107, RZ, PT ;  /* 0x000000ff6b00720c */ /* 0x000fc80003f85270 */
[----:B------:R-:W-:-:S13]  /*40e0*/  ISETP.GT.AND P4, PT, R3, 0x80, P4 ;  /* 0x000000800300780c */ /* 0x000fda0002784270 */
[----:B0-----:R-:W-:Y:S05]  /*40f0*/  @!P4 BRA `(.L_x_97) ;  /* 0x000000000004c947 */ /* 0x001fea0003800000 */
[----:B------:R0:W5:Y:S02]  /*4100*/  LDG.E.LTC128B.U16 R104, desc[UR36][R60.64+0x2] ;  /* 0x000002243c687981 */ /* 0x000164000c1e1520 */
.L_x_97:
[----:B------:R-:W-:Y:S05]  /*4110*/  BSYNC B1 ;  /* 0x0000000000017941 */ /* 0x000fea0003800000 */
.L_x_96:
[----:B-----5:R-:W-:Y:S01]  /*4120*/  IMAD.U32 R5, R104, 0x10000, RZ ;  /* 0x0001000068057824 */ /* 0x020fe200078e00ff */
[----:B------:R-:W-:Y:S01]  /*4130*/  ISETP.GT.AND P6, PT, R3, 0x88, P6 ;  /* 0x000000880300780c */ /* 0x000fe200037c4270 */
[----:B------:R-:W-:Y:S02]  /*4140*/  BSSY B1, `(.L_x_98) ;  /* 0x000000a000017945 */ /* 0x000fe40003800000 */
[----:B------:R-:W-:Y:S01]  /*4150*/  FMUL R4, R5, R90 ;  /* 0x0000005a05047220 */ /* 0x000fe20000400000 */
[----:B------:R-:W-:-:S03]  /*4160*/  @P4 IMAD.MOV.U32 R5, RZ, RZ, R15 ;  /* 0x000000ffff054224 */ /* 0x000fc600078e000f */
[----:B------:R-:W-:-:S05]  /*4170*/  FFMA R4, R25, R88, R4 ;  /* 0x0000005819047223 */ /* 0x000fca0000000004 */
[----:B------:R-:W-:-:S04]  /*4180*/  F2FP.BF16.F32.PACK_AB R4, RZ, R4 ;  /* 0x00000004ff04723e */ /* 0x000fc800000010ff */
[----:B-1-34-:R-:W-:Y:S01]  /*4190*/  PRMT R8, R4, 0x7610, R8 ;  /* 0x0000761004087816 */ /* 0x01afe20000000008 */
[----:B------:R-:W-:-:S05]  /*41a0*/  @P4 IMAD.MOV.U32 R4, RZ, RZ, R14 ;  /* 0x000000ffff044224 */ /* 0x000fca00078e000e */
[----:B------:R1:W-:Y:S01]  /*41b0*/  @P4 STG.E.U16 desc[UR36][R4.64+0x2], R8 ;  /* 0x0000020804004986 */ /* 0x0003e2000c101524 */
[----:B------:R-:W-:Y:S05]  /*41c0*/  @!P6 BRA `(.L_x_99) ;  /* 0x000000000004e947 */ /* 0x000fea0003800000 */
[----:B------:R2:W5:Y:S02]  /*41d0*/  LDG.E.LTC128B.U16 R104, desc[UR36][R6.64] ;  /* 0x0000002406687981 */ /* 0x000564000c1e1520 */
.L_x_99:
[----:B------:R-:W-:Y:S05]  /*41e0*/  BSYNC B1 ;  /* 0x0000000000017941 */ /* 0x000fea0003800000 */
.L_x_98:
[----:B-1---5:R-:W-:Y:S01]  /*41f0*/  IMAD.U32 R5, R104, 0x10000, RZ ;  /* 0x0001000068057824 */ /* 0x022fe200078e00ff */
[----:B------:R-:W-:Y:S01]  /*4200*/  ISETP.NE.AND P4, PT, R107, RZ, PT ;  /* 0x000000ff6b00720c */ /* 0x000fe20003f85270 */
[----:B------:R-:W-:Y:S02]  /*4210*/  BSSY B1, `(.L_x_100) ;  /* 0x0000008000017945 */ /* 0x000fe40003800000 */
[----:B------:R-:W-:Y:S01]  /*4220*/  FMUL R5, R5, R90 ;  /* 0x0000005a05057220 */ /* 0x000fe20000400000 */
[----:B------:R-:W-:-:S03]  /*4230*/  ISETP.GT.AND P4, PT, R3, 0x88, P4 ;  /* 0x000000880300780c */ /* 0x000fc60002784270 */
[----:B------:R-:W-:-:S05]  /*4240*/  FFMA R5, R26, R88, R5 ;  /* 0x000000581a057223 */ /* 0x000fca0000000005 */
[----:B------:R-:W-:-:S05]  /*4250*/  F2FP.BF16.F32.PACK_AB R5, RZ, R5 ;  /* 0x00000005ff05723e */ /* 0x000fca00000010ff */
[----:B------:R1:W-:Y:S01]  /*4260*/  @P6 STG.E.U16 desc[UR36][R20.64], R5 ;  /* 0x0000000514006986 */ /* 0x0003e2000c101524 */
[----:B------:R-:W-:Y:S05]  /*4270*/  @!P4 BRA `(.L_x_101) ;  /* 0x000000000004c947 */ /* 0x000fea0003800000 */
[----:B------:R3:W5:Y:S02]  /*4280*/  LDG.E.LTC128B.U16 R104, desc[UR36][R10.64+0x2] ;  /* 0x000002240a687981 */ /* 0x000764000c1e1520 */
.L_x_101:
[----:B------:R-:W-:Y:S05]  /*4290*/  BSYNC B1 ;  /* 0x0000000000017941 */ /* 0x000fea0003800000 */
.L_x_100:
[----:B-1---5:R-:W-:Y:S01]  /*42a0*/  IMAD.U32 R5, R104, 0x10000, RZ ;  /* 0x0001000068057824 */ /* 0x022fe200078e00ff */
[----:B------:R-:W-:Y:S01]  /*42b0*/  ISETP.NE.AND P6, PT, R108, RZ, PT ;  /* 0x000000ff6c00720c */ /* 0x000fe20003fc5270 */
[----:B------:R-:W-:Y:S02]  /*42c0*/  BSSY B1, `(.L_x_102) ;  /* 0x0000008000017945 */ /* 0x000fe40003800000 */
[----:B------:R-:W-:-:S04]  /*42d0*/  FMUL R4, R5, R90 ;  /* 0x0000005a05047220 */ /* 0x000fc80000400000 */
[----:B------:R-:W-:-:S05]  /*42e0*/  FFMA R4, R27, R88, R4 ;  /* 0x000000581b047223 */ /* 0x000fca0000000004 */
[----:B------:R-:W-:-:S05]  /*42f0*/  F2FP.BF16.F32.PACK_AB R4, RZ, R4 ;  /* 0x00000004ff04723e */ /* 0x000fca00000010ff */
[----:B------:R1:W-:Y:S01]  /*4300*/  @P4 STG.E.U16 desc[UR36][R64.64+0x2], R4 ;  /* 0x0000020440004986 */ /* 0x0003e2000c101524 */
[----:B------:R-:W-:-:S13]  /*4310*/  ISETP.GT.AND P4, PT, R3, 0x80, P6 ;  /* 0x000000800300780c */ /* 0x000fda0003784270 */
[----:B-1----:R-:W-:Y:S05]  /*4320*/  @!P4 BRA `(.L_x_103) ;  /* 0x000000000004c947 */ /* 0x002fea0003800000 */
[----:B------:R1:W5:Y:S02]  /*4330*/  LDG.E.LTC128B.U16 R104, desc[UR36][R60.64+0x10] ;  /* 0x000010243c687981 */ /* 0x000364000c1e1520 */
.L_x_103:
[----:B------:R-:W-:Y:S05]  /*4340*/  BSYNC B1 ;  /* 0x0000000000017941 */ /* 0x000fea0003800000 */
.L_x_102:
[----:B-----5:R-:W-:Y:S01]  /*4350*/  IMAD.U32 R5, R104, 0x10000, RZ ;  /* 0x0001000068057824 */ /* 0x020fe200078e00ff */
[----:B------:R-:W-:Y:S01]  /*4360*/  ISETP.NE.AND P6, PT, R109, RZ, PT ;  /* 0x000000ff6d00720c */ /* 0x000fe20003fc5270 */
[----:B------:R-:W-:Y:S01]  /*4370*/  @P4 IMAD.MOV.U32 R4, RZ, RZ, R14 ;  /* 0x000000ffff044224 */ /* 0x000fe200078e000e */
[----:B------:R-:W-:Y:S01]  /*4380*/  BSSY B1, `(.L_x_104) ;  /* 0x000000a000017945 */ /* 0x000fe20003800000 */
[----:B------:R-:W-:-:S04]  /*4390*/  FMUL R5, R5, R90 ;  /* 0x0000005a05057220 */ /* 0x000fc80000400000 */
[----:B------:R-:W-:-:S05]  /*43a0*/  FFMA R5, R28, R88, R5 ;  /* 0x000000581c057223 */ /* 0x000fca0000000005 */
[----:B------:R-:W-:-:S04]  /*43b0*/  F2FP.BF16.F32.PACK_AB R5, RZ, R5 ;  /* 0x00000005ff05723e */ /* 0x000fc800000010ff */
[----:B--2---:R-:W-:Y:S01]  /*43c0*/  PRMT R6, R5, 0x7610, R6 ;  /* 0x0000761005067816 */ /* 0x004fe20000000006 */
[----:B------:R-:W-:-:S05]  /*43d0*/  @P4 IMAD.MOV.U32 R5, RZ, RZ, R15 ;  /* 0x000000ffff054224 */ /* 0x000fca00078e000f */
[----:B------:R2:W-:Y:S01]  /*43e0*/  @P4 STG.E.U16 desc[UR36][R4.64+0x10], R6 ;  /* 0x0000100604004986 */ /* 0x0005e2000c101524 */
[----:B------:R-:W-:-:S13]  /*43f0*/  ISETP.GT.AND P4, PT, R3, 0x80, P6 ;  /* 0x000000800300780c */ /* 0x000fda0003784270 */
[----:B--2---:R-:W-:Y:S05]  /*4400*/  @!P4 BRA `(.L_x_105) ;  /* 0x000000000004c947 */ /* 0x004fea0003800000 */
[----:B------:R2:W5:Y:S02]  /*4410*/  LDG.E.LTC128B.U16 R104, desc[UR36][R60.64+0x12] ;  /* 0x000012243c687981 */ /* 0x000564000c1e1520 */
.L_x_105:
[----:B------:R-:W-:Y:S05]  /*4420*/  BSYNC B1 ;  /* 0x0000000000017941 */ /* 0x000fea0003800000 */
.L_x_104:
[----:B-----5:R-:W-:Y:S01]  /*4430*/  IMAD.U32 R5, R104, 0x10000, RZ ;  /* 0x0001000068057824 */ /* 0x020fe200078e00ff */
[----:B------:R-:W-:Y:S03]  /*4440*/  BSSY B1, `(.L_x_106) ;  /* 0x000000c000017945 */ /* 0x000fe60003800000 */
[----:B------:R-:W-:Y:S01]  /*4450*/  FMUL R4, R5, R90 ;  /* 0x0000005a05047220 */ /* 0x000fe20000400000 */
[----:B------:R-:W-:-:S03]  /*4460*/  @P4 IMAD.MOV.U32 R5, RZ, RZ, R15 ;  /* 0x000000ffff054224 */ /* 0x000fc600078e000f */
[----:B------:R-:W-:-:S05]  /*4470*/  FFMA R4, R29, R88, R4 ;  /* 0x000000581d047223 */ /* 0x000fca0000000004 */
[----:B------:R-:W-:-:S04]  /*4480*/  F2FP.BF16.F32.PACK_AB R4, RZ, R4 ;  /* 0x00000004ff04723e */ /* 0x000fc800000010ff */
[----:B------:R-:W-:Y:S01]  /*4490*/  PRMT R6, R4, 0x7610, R6 ;  /* 0x0000761004067816 */ /* 0x000fe20000000006 */
[----:B------:R-:W-:-:S05]  /*44a0*/  @P4 IMAD.MOV.U32 R4, RZ, RZ, R14 ;  /* 0x000000ffff044224 */ /* 0x000fca00078e000e */
[----:B------:R4:W-:Y:S01]  /*44b0*/  @P4 STG.E.U16 desc[UR36][R4.64+0x12], R6 ;  /* 0x0000120604004986 */ /* 0x0009e2000c101524 */
[----:B------:R-:W-:-:S04]  /*44c0*/  ISETP.NE.AND P4, PT, R108, RZ, PT ;  /* 0x000000ff6c00720c */ /* 0x000fc80003f85270 */
[----:B------:R-:W-:-:S13]  /*44d0*/  ISETP.GT.AND P4, PT, R3, 0x88, P4 ;  /* 0x000000880300780c */ /* 0x000fda0002784270 */
[----:B----4-:R-:W-:Y:S05]  /*44e0*/  @!P4 BRA `(.L_x_107) ;  /* 0x000000000004c947 */ /* 0x010fea0003800000 */
[----:B------:R4:W5:Y:S02]  /*44f0*/  LDG.E.LTC128B.U16 R104, desc[UR36][R10.64+0x10] ;  /* 0x000010240a687981 */ /* 0x000964000c1e1520 */
.L_x_107:
[----:B------:R-:W-:Y:S05]  /*4500*/  BSYNC B1 ;  /* 0x0000000000017941 */ /* 0x000fea0003800000 */
.L_x_106:
        /* <DEDUP_REMOVED lines=9> */
.L_x_109:
[----:B------:R-:W-:Y:S05]  /*45a0*/  BSYNC B1 ;  /* 0x0000000000017941 */ /* 0x000fea0003800000 */
.L_x_108:
[----:B-----5:R-:W-:Y:S01]  /*45b0*/  IMAD.U32 R5, R104, 0x10000, RZ ;  /* 0x0001000068057824 */ /* 0x020fe200078e00ff */
[----:B------:R-:W-:Y:S01]  /*45c0*/  ISETP.NE.AND P6, PT, R105, RZ, PT ;  /* 0x000000ff6900720c */ /* 0x000fe20003fc5270 */
[----:B------:R-:W-:Y:S02]  /*45d0*/  BSSY B1, `(.L_x_110) ;  /* 0x000000b000017945 */ /* 0x000fe40003800000 */
[----:B------:R-:W-:Y:S01]  /*45e0*/  FMUL R4, R5, R90 ;  /* 0x0000005a05047220 */ /* 0x000fe20000400000 */
[----:B------:R-:W-:-:S03]  /*45f0*/  @P4 IMAD.MOV.U32 R5, RZ, RZ, R13 ;  /* 0x000000ffff054224 */ /* 0x000fc600078e000d */
[----:B------:R-:W-:-:S05]  /*4600*/  FFMA R4, R31, R88, R4 ;  /* 0x000000581f047223 */ /* 0x000fca0000000004 */
[----:B------:R-:W-:-:S04]  /*4610*/  F2FP.BF16.F32.PACK_AB R4, RZ, R4 ;  /* 0x00000004ff04723e */ /* 0x000fc800000010ff */
[----:B------:R-:W-:Y:S01]  /*4620*/  PRMT R6, R4, 0x7610, R6 ;  /* 0x0000761004067816 */ /* 0x000fe20000000006 */
[----:B------:R-:W-:-:S05]  /*4630*/  @P4 IMAD.MOV.U32 R4, RZ, RZ, R12 ;  /* 0x000000ffff044224 */ /* 0x000fca00078e000c */
[----:B------:R0:W-:Y:S01]  /*4640*/  @P4 STG.E.U16 desc[UR36][R4.64+0x12], R6 ;  /* 0x0000120604004986 */ /* 0x0001e2000c101524 */
[----:B------:R-:W-:-:S13]  /*4650*/  ISETP.GT.AND P4, PT, R3, 0x80, P6 ;  /* 0x000000800300780c */ /* 0x000fda0003784270 */
[----:B0-----:R-:W-:Y:S05]  /*4660*/  @!P4 BRA `(.L_x_111) ;  /* 0x000000000004c947 */ /* 0x001fea0003800000 */
[----:B------:R0:W5:Y:S02]  /*4670*/  LDG.E.LTC128B.U16 R104, desc[UR36][R60.64+0x20] ;  /* 0x000020243c687981 */ /* 0x000164000c1e1520 */
.L_x_111:
[----:B------:R-:W-:Y:S05]  /*4680*/  BSYNC B1 ;  /* 0x0000000000017941 */ /* 0x000fea0003800000 */
.L_x_110:
[----:B-----5:R-:W-:Y:S01]  /*4690*/  IMAD.U32 R5, R104, 0x10000, RZ ;  /* 0x0001000068057824 */ /* 0x020fe200078e00ff */
[----:B------:R-:W-:Y:S01]  /*46a0*/  ISETP.NE.AND P6, PT, R89, RZ, PT ;  /* 0x000000ff5900720c */ /* 0x000fe20003fc5270 */
        /* <DEDUP_REMOVED lines=11> */
.L_x_113:
[----:B------:R-:W-:Y:S05]  /*4760*/  BSYNC B1 ;  /* 0x0000000000017941 */ /* 0x000fea0003800000 */
.L_x_112:
        /* <DEDUP_REMOVED lines=11> */
[----:B0-----:R-:W-:Y:S05]  /*4820*/  @!P4 BRA `(.L_x_115) ;  /* 0x000000000004c947 */ /* 0x001fea0003800000 */
[----:B------:R0:W5:Y:S02]  /*4830*/  LDG.E.LTC128B.U16 R104, desc[UR36][R10.64+0x20] ;  /* 0x000020240a687981 */ /* 0x000164000c1e1520 */
.L_x_115:
[----:B------:R-:W-:Y:S05]  /*4840*/  BSYNC B1 ;  /* 0x0000000000017941 */ /* 0x000fea0003800000 */
.L_x_114:
[----:B-----5:R-:W-:Y:S01]  /*4850*/  IMAD.U32 R5, R104, 0x10000, RZ ;  /* 0x0001000068057824 */ /* 0x020fe200078e00ff */
[----:B------:R-:W-:Y:S01]  /*4860*/  BSSY B1, `(.L_x_116) ;  /* 0x000000b000017945 */ /* 0x000fe20003800000 */
[----:B------:R-:W-:Y:S02]  /*4870*/  @P4 IMAD.MOV.U32 R4, RZ, RZ, R12 ;  /* 0x000000ffff044224 */ /* 0x000fe400078e000c */
        /* <DEDUP_REMOVED lines=9> */
.L_x_117:
[----:B------:R-:W-:Y:S05]  /*4910*/  BSYNC B1 ;  /* 0x0000000000017941 */ /* 0x000fea0003800000 */
.L_x_116:
        /* <DEDUP_REMOVED lines=13> */
.L_x_119:
[----:B------:R-:W-:Y:S05]  /*49f0*/  BSYNC B1 ;  /* 0x0000000000017941 */ /* 0x000fea0003800000 */
.L_x_118:
        /* <DEDUP_REMOVED lines=13> */
.L_x_121:
[----:B------:R-:W-:Y:S05]  /*4ad0*/  BSYNC B1 ;  /* 0x0000000000017941 */ /* 0x000fea0003800000 */
.L_x_120:
        /* <DEDUP_REMOVED lines=13> */
.L_x_123:
[----:B------:R-:W-:Y:S05]  /*4bb0*/  BSYNC B1 ;  /* 0x0000000000017941 */ /* 0x000fea0003800000 */
.L_x_122:
        /* <DEDUP_REMOVED lines=12> */
.L_x_125:
[----:B------:R-:W-:Y:S05]  /*4c80*/  BSYNC B1 ;  /* 0x0000000000017941 */ /* 0x000fea0003800000 */
.L_x_124:
        /* <DEDUP_REMOVED lines=13> */
.L_x_127:
[----:B------:R-:W-:Y:S05]  /*4d60*/  BSYNC B1 ;  /* 0x0000000000017941 */ /* 0x000fea0003800000 */
.L_x_126:
        /* <DEDUP_REMOVED lines=13> */
.L_x_129:
[----:B------:R-:W-:Y:S05]  /*4e40*/  BSYNC B1 ;  /* 0x0000000000017941 */ /* 0x000fea0003800000 */
.L_x_128:
        /* <DEDUP_REMOVED lines=13> */
.L_x_131:
[----:B------:R-:W-:Y:S05]  /*4f20*/  BSYNC B1 ;  /* 0x0000000000017941 */ /* 0x000fea0003800000 */
.L_x_130:
        /* <DEDUP_REMOVED lines=12> */
.L_x_133:
[----:B------:R-:W-:Y:S05]  /*4ff0*/  BSYNC B1 ;  /* 0x0000000000017941 */ /* 0x000fea0003800000 */
.L_x_132:
        /* <DEDUP_REMOVED lines=13> */
.L_x_135:
[----:B------:R-:W-:Y:S05]  /*50d0*/  BSYNC B1 ;  /* 0x0000000000017941 */ /* 0x000fea0003800000 */
.L_x_134:
        /* <DEDUP_REMOVED lines=12> */
.L_x_137:
[----:B------:R-:W-:Y:S05]  /*51a0*/  BSYNC B1 ;  /* 0x0000000000017941 */ /* 0x000fea0003800000 */
.L_x_136:
        /* <DEDUP_REMOVED lines=12> */
.L_x_139:
[----:B------:R-:W-:Y:S05]  /*5270*/  BSYNC B1 ;  /* 0x0000000000017941 */ /* 0x000fea0003800000 */
.L_x_138:
[----:B-----5:R-:W-:Y:S01]  /*5280*/  IMAD.U32 R5, R104, 0x10000, RZ ;  /* 0x0001000068057824 */ /* 0x020fe200078e00ff */
[----:B------:R-:W-:Y:S01]  /*5290*/  ISETP.GT.AND P5, PT, R3, 0x88, P5 ;  /* 0x000000880300780c */ /* 0x000fe20002fa4270 */
        /* <DEDUP_REMOVED lines=8> */
[----:B------:R-:W-:Y:S05]  /*5320*/  @!P5 BRA `(.L_x_141) ;  /* 0x000000000004d947 */ /* 0x000fea0003800000 */
[----:B------:R0:W5:Y:S02]  /*5330*/  LDG.E.LTC128B.U16 R104, desc[UR36][R10.64+0x52] ;  /* 0x000052240a687981 */ /* 0x000164000c1e1520 */
.L_x_141:
[----:B------:R-:W-:Y:S05]  /*5340*/  BSYNC B1 ;  /* 0x0000000000017941 */ /* 0x000fea0003800000 */
.L_x_140:
[----:B0----5:R-:W-:Y:S01]  /*5350*/  IMAD.U32 R5, R104, 0x10000, RZ ;  /* 0x0001000068057824 */ /* 0x021fe200078e00ff */
[----:B------:R-:W-:Y:S01]  /*5360*/  ISETP.GT.AND P4, PT, R3, 0x80, P3 ;  /* 0x000000800300780c */ /* 0x000fe20001f84270 */
        /* <DEDUP_REMOVED lines=8> */
[----:B------:R-:W-:Y:S05]  /*53f0*/  @!P4 BRA `(.L_x_143) ;  /* 0x000000000004c947 */ /* 0x000fea0003800000 */
[----:B------:R0:W5:Y:S02]  /*5400*/  LDG.E.LTC128B.U16 R104, desc[UR36][R60.64+0x60] ;  /* 0x000060243c687981 */ /* 0x000164000c1e1520 */
.L_x_143:
[----:B------:R-:W-:Y:S05]  /*5410*/  BSYNC B1 ;  /* 0x0000000000017941 */ /* 0x000fea0003800000 */
.L_x_142:
[----:B0----5:R-:W-:Y:S01]  /*5420*/  IMAD.U32 R5, R104, 0x10000, RZ ;  /* 0x0001000068057824 */ /* 0x021fe200078e00ff */
        /* <DEDUP_REMOVED lines=11> */
.L_x_145:
[----:B------:R-:W-:Y:S05]  /*54e0*/  BSYNC B1 ;  /* 0x0000000000017941 */ /* 0x000fea0003800000 */
.L_x_144:
        /* <DEDUP_REMOVED lines=12> */
.L_x_147:
[----:B------:R-:W-:Y:S05]  /*55b0*/  BSYNC B1 ;  /* 0x0000000000017941 */ /* 0x000fea0003800000 */
.L_x_146:
        /* <DEDUP_REMOVED lines=12> */
.L_x_149:
[----:B------:R-:W-:Y:S05]  /*5680*/  BSYNC B1 ;  /* 0x0000000000017941 */ /* 0x000fea0003800000 */
.L_x_148:
        /* <DEDUP_REMOVED lines=12> */
.L_x_151:
[----:B------:R-:W-:Y:S05]  /*5750*/  BSYNC B1 ;  /* 0x0000000000017941 */ /* 0x000fea0003800000 */
.L_x_150:
        /* <DEDUP_REMOVED lines=12> */
.L_x_153:
[----:B------:R-:W-:Y:S05]  /*5820*/  BSYNC B1 ;  /* 0x0000000000017941 */ /* 0x000fea0003800000 */
.L_x_152:
        /* <DEDUP_REMOVED lines=9> */
.L_x_155:
[----:B------:R-:W-:Y:S05]  /*58c0*/  BSYNC B1 ;  /* 0x0000000000017941 */ /* 0x000fea0003800000 */
.L_x_154:
[----:B-----5:R-:W-:Y:S01]  /*58d0*/  IMAD.U32 R5, R104, 0x10000, RZ ;  /* 0x0001000068057824 */ /* 0x020fe200078e00ff */
[----:B------:R-:W-:Y:S01]  /*58e0*/  ISETP.GT.AND P0, PT, R3, 0x88, P0 ;  /* 0x000000880300780c */ /* 0x000fe20000704270 */
[----:B0-----:R-:W-:Y:S01]  /*58f0*/  @P1 IMAD.MOV.U32 R4, RZ, RZ, R12 ;  /* 0x000000ffff041224 */ /* 0x001fe200078e000c */
        /* <DEDUP_REMOVED lines=9> */
.L_x_157:
[----:B------:R-:W-:Y:S05]  /*5990*/  BSYNC B1 ;  /* 0x0000000000017941 */ /* 0x000fea0003800000 */
.L_x_156:
[----:B------:R-:W-:Y:S05]  /*59a0*/  @!P0 BRA `(.L_x_158) ;  /* 0x0000001400f08947 */ /* 0x000fea0003800000 */
[----:B-----5:R-:W-:-:S04]  /*59b0*/  IMAD.U32 R3, R104, 0x10000, RZ ;  /* 0x0001000068037824 */ /* 0x020fc800078e00ff */
[----:B0-----:R-:W-:-:S04]  /*59c0*/  FMUL R4, R3, R90 ;  /* 0x0000005a03047220 */ /* 0x001fc80000400000 */
[----:B------:R-:W-:-:S05]  /*59d0*/  FFMA R4, R55, R88, R4 ;  /* 0x0000005837047223 */ /* 0x000fca0000000004 */
[----:B------:R-:W-:-:S05]  /*59e0*/  F2FP.BF16.F32.PACK_AB R4, RZ, R4 ;  /* 0x00000004ff04723e */ /* 0x000fca00000010ff */
[----:B------:R0:W-:Y:S01]  /*59f0*/  STG.E.U16 desc[UR36][R12.64+0x72], R4 ;  /* 0x000072040c007986 */ /* 0x0001e2000c101524 */
[----:B------:R-:W-:Y:S05]  /*5a00*/  BRA `(.L_x_158) ;  /* 0x0000001400d87947 */ /* 0x000fea0003800000 */
.L_x_35:
[----:B------:R-:W-:Y:S01]  /*5a10*/  ULDC.64 UR4, c[0x0][0x5c0] ;  /* 0x0001700000047ab9 */ /* 0x000fe20000000a00 */
[----:B------:R-:W-:Y:S01]  /*5a20*/  ISETP.GT.AND P3, PT, R4, 0x1, PT ;  /* 0x000000010400780c */ /* 0x000fe20003f64270 */
[-C--:B------:R-:W-:Y:S01]  /*5a30*/  FMUL R56, R56, R88.reuse ;  /* 0x0000005838387220 */ /* 0x080fe20000400000 */
[----:B------:R-:W-:Y:S01]  /*5a40*/  LEA R14, P1, R104, UR4, 0x1 ;  /* 0x00000004680e7c11 */ /* 0x000fe2000f8208ff */
[-C--:B------:R-:W-:Y:S01]  /*5a50*/  FMUL R57, R57, R88.reuse ;  /* 0x0000005839397220 */ /* 0x080fe20000400000 */
[----:B------:R-:W-:Y:S01]  /*5a60*/  IMAD.SHL.U32 R7, R12, 0x10, RZ ;  /* 0x000000100c077824 */ /* 0x000fe200078e00ff */
[C---:B------:R-:W-:Y:S01]  /*5a70*/  ISETP.GT.AND P2, PT, R3.reuse, 0x8, P6 ;  /* 0x000000080300780c */ /* 0x040fe20003744270 */
[-C--:B------:R-:W-:Y:S01]  /*5a80*/  FMUL R58, R58, R88.reuse ;  /* 0x000000583a3a7220 */ /* 0x080fe20000400000 */
[----:B------:R-:W-:Y:S01]  /*5a90*/  LEA.HI.X R15, R104, UR5, R95, 0x1, P1 ;  /* 0x00000005680f7c11 */ /* 0x000fe200088f0c5f */
[----:B------:R-:W-:Y:S01]  /*5aa0*/  IMAD.SHL.U32 R89, R12, 0x100, RZ ;  /* 0x000001000c597824 */ /* 0x000fe200078e00ff */
[----:B------:R-:W-:Y:S01]  /*5ab0*/  ISETP.GT.AND P1, PT, R3, RZ, P3 ;  /* 0x000000ff0300720c */ /* 0x000fe20001f24270 */
[----:B------:R-:W-:Y:S01]  /*5ac0*/  FMUL R59, R59, R88 ;  /* 0x000000583b3b7220 */ /* 0x000fe20000400000 */
[----:B------:R-:W-:Y:S01]  /*5ad0*/  F2FP.BF16.F32.PACK_AB R56, RZ, R56 ;  /* 0x00000038ff38723e */ /* 0x000fe200000010ff */
[-C--:B------:R-:W-:Y:S01]  /*5ae0*/  FMUL R60, R60, R88.reuse ;  /* 0x000000583c3c7220 */ /* 0x080fe20000400000 */
[----:B------:R-:W-:Y:S01]  /*5af0*/  F2FP.BF16.F32.PACK_AB R57, RZ, R57 ;  /* 0x00000039ff39723e */ /* 0x000fe200000010ff */
[-C--:B------:R-:W-:Y:S01]  /*5b00*/  FMUL R61, R61, R88.reuse ;  /* 0x000000583d3d7220 */ /* 0x080fe20000400000 */
[----:B------:R-:W-:Y:S01]  /*5b10*/  SHF.L.U64.HI R5, R12, 0x4, R13 ;  /* 0x000000040c057819 */ /* 0x000fe2000001020d */
[----:B------:R-:W-:Y:S01]  /*5b20*/  @P0 STG.E.U16 desc[UR36][R14.64], R56 ;  /* 0x000000380e000986 */ /* 0x000fe2000c101524 */
[----:B------:R-:W-:Y:S01]  /*5b30*/  PRMT R9, R57, 0x7610, R9 ;  /* 0x0000761039097816 */ /* 0x000fe20000000009 */
[----:B------:R-:W-:Y:S01]  /*5b40*/  FMUL R63, R63, R88 ;  /* 0x000000583f3f7220 */ /* 0x000fe20000400000 */
[----:B------:R-:W-:Y:S01]  /*5b50*/  IADD3 R8, P0, R7, R14, RZ ;  /* 0x0000000e07087210 */ /* 0x000fe20007f1e0ff */
[----:B------:R-:W-:Y:S01]  /*5b60*/  FMUL R62, R62, R88 ;  /* 0x000000583e3e7220 */ /* 0x000fe20000400000 */
[----:B------:R-:W-:Y:S01]  /*5b70*/  F2FP.BF16.F32.PACK_AB R58, RZ, R58 ;  /* 0x0000003aff3a723e */ /* 0x000fe200000010ff */
[--C-:B------:R-:W-:Y:S01]  /*5b80*/  @P1 IMAD.MOV.U32 R10, RZ, RZ, R14.reuse ;  /* 0x000000ffff0a1224 */ /* 0x100fe200078e000e */
[----:B------:R-:W-:Y:S01]  /*5b90*/  SHF.L.U64.HI R57, R12, 0x8, R13 ;  /* 0x000000080c397819 */ /* 0x000fe2000001020d */
[--C-:B------:R-:W-:Y:S01]  /*5ba0*/  @P1 IMAD.MOV.U32 R11, RZ, RZ, R15.reuse ;  /* 0x000000ffff0b1224 */ /* 0x100fe200078e000f */
[----:B------:R-:W-:Y:S01]  /*5bb0*/  ISETP.GT.AND P4, PT, R4, 0x8, PT ;  /* 0x000000080400780c */ /* 0x000fe20003f84270 */
[-C--:B------:R-:W-:Y:S01]  /*5bc0*/  FMUL R64, R64, R88.reuse ;  /* 0x0000005840407220 */ /* 0x080fe20000400000 */
[----:B------:R-:W-:Y:S01]  /*5bd0*/  F2FP.BF16.F32.PACK_AB R59, RZ, R59 ;  /* 0x0000003bff3b723e */ /* 0x000fe200000010ff */
[----:B------:R-:W-:Y:S01]  /*5be0*/  FMUL R65, R65, R88 ;  /* 0x0000005841417220 */ /* 0x000fe20000400000 */
[----:B------:R0:W-:Y:S01]  /*5bf0*/  @P1 STG.E.U16 desc[UR36][R10.64+0x2], R9 ;  /* 0x000002090a001986 */ /* 0x0001e2000c101524 */
[----:B------:R-:W-:Y:S01]  /*5c00*/  F2FP.BF16.F32.PACK_AB R60, RZ, R60 ;  /* 0x0000003cff3c723e */ /* 0x000fe200000010ff */
[-C--:B------:R-:W-:Y:S01]  /*5c10*/  FMUL R66, R66, R88.reuse ;  /* 0x0000005842427220 */ /* 0x080fe20000400000 */
[----:B------:R-:W-:Y:S01]  /*5c20*/  F2FP.BF16.F32.PACK_AB R61, RZ, R61 ;  /* 0x0000003dff3d723e */ /* 0x000fe200000010ff */
[-C--:B------:R-:W-:Y:S01]  /*5c30*/  FMUL R67, R67, R88.reuse ;  /* 0x0000005843437220 */ /* 0x080fe20000400000 */
[----:B------:R-:W-:Y:S01]  /*5c40*/  F2FP.BF16.F32.PACK_AB R63, RZ, R63 ;  /* 0x0000003fff3f723e */ /* 0x000fe200000010ff */
[----:B------:R-:W-:Y:S01]  /*5c50*/  FMUL R68, R68, R88 ;  /* 0x0000005844447220 */ /* 0x000fe20000400000 */
[----:B------:R-:W-:Y:S01]  /*5c60*/  F2FP.BF16.F32.PACK_AB R62, RZ, R62 ;  /* 0x0000003eff3e723e */ /* 0x000fe200000010ff */
[----:B------:R-:W-:Y:S01]  /*5c70*/  FMUL R69, R69, R88 ;  /* 0x0000005845457220 */ /* 0x000fe20000400000 */
[----:B------:R-:W-:Y:S01]  /*5c80*/  F2FP.BF16.F32.PACK_AB R64, RZ, R64 ;  /* 0x00000040ff40723e */ /* 0x000fe200000010ff */
[-C--:B------:R-:W-:Y:S01]  /*5c90*/  FMUL R70, R70, R88.reuse ;  /* 0x0000005846467220 */ /* 0x080fe20000400000 */
[----:B------:R-:W-:Y:S01]  /*5ca0*/  F2FP.BF16.F32.PACK_AB R65, RZ, R65 ;  /* 0x00000041ff41723e */ /* 0x000fe200000010ff */
[----:B0-----:R-:W-:Y:S01]  /*5cb0*/  IMAD.X R9, R5, 0x1, R15, P0 ;  /* 0x0000000105097824 */ /* 0x001fe200000e060f */
[----:B------:R-:W-:Y:S01]  /*5cc0*/  ISETP.GT.AND P0, PT, R3, 0x8, P3 ;  /* 0x000000080300780c */ /* 0x000fe20001f04270 */
[-C--:B------:R-:W-:Y:S01]  /*5cd0*/  FMUL R71, R71, R88.reuse ;  /* 0x0000005847477220 */ /* 0x080fe20000400000 */
[----:B------:R-:W-:Y:S01]  /*5ce0*/  ISETP.GT.AND P3, PT, R4, 0x9, PT ;  /* 0x000000090400780c */ /* 0x000fe20003f64270 */
[----:B------:R-:W-:Y:S01]  /*5cf0*/  FMUL R72, R72, R88 ;  /* 0x0000005848487220 */ /* 0x000fe20000400000 */
[----:B------:R-:W-:Y:S01]  /*5d00*/  @P2 STG.E.U16 desc[UR36][R8.64], R58 ;  /* 0x0000003a08002986 */ /* 0x000fe2000c101524 */
[----:B------:R-:W-:Y:S01]  /*5d10*/  IADD3 R6, P1, P2, R89, R14, R7 ;  /* 0x0000000e59067210 */ /* 0x000fe20007a3e007 */
[----:B------:R-:W-:Y:S01]  /*5d20*/  FMUL R73, R73, R88 ;  /* 0x0000005849497220 */ /* 0x000fe20000400000 */
[----:B------:R-:W-:Y:S01]  /*5d30*/  F2FP.BF16.F32.PACK_AB R66, RZ, R66 ;  /* 0x00000042ff42723e */ /* 0x000fe200000010ff */
[-C--:B------:R-:W-:Y:S01]  /*5d40*/  FMUL R74, R74, R88.reuse ;  /* 0x000000584a4a7220 */ /* 0x080fe20000400000 */
[----:B------:R-:W-:Y:S01]  /*5d50*/  IADD3.X R7, R57, R15, R5, P1, P2 ;  /* 0x0000000f39077210 */ /* 0x000fe20000fe4405 */
[-C--:B------:R-:W-:Y:S01]  /*5d60*/  FMUL R75, R75, R88.reuse ;  /* 0x000000584b4b7220 */ /* 0x080fe20000400000 */
[C---:B------:R-:W-:Y:S01]  /*5d70*/  ISETP.GT.AND P1, PT, R3.reuse, RZ, P4 ;  /* 0x000000ff0300720c */ /* 0x040fe20002724270 */
[-C--:B------:R-:W-:Y:S01]  /*5d80*/  FMUL R76, R76, R88.reuse ;  /* 0x000000584c4c7220 */ /* 0x080fe20000400000 */
[----:B------:R-:W-:Y:S01]  /*5d90*/  @P0 STG.E.U16 desc[UR36][R8.64+0x2], R59 ;  /* 0x0000023b08000986 */ /* 0x000fe2000c101524 */
[----:B------:R-:W-:Y:S01]  /*5da0*/  ISETP.GT.AND P0, PT, R3, RZ, P3 ;  /* 0x000000ff0300720c */ /* 0x000fe20001f04270 */
[-C--:B------:R-:W-:Y:S01]  /*5db0*/  FMUL R77, R77, R88.reuse ;  /* 0x000000584d4d7220 */ /* 0x080fe20000400000 */
[----:B------:R-:W-:Y:S01]  /*5dc0*/  ISETP.GT.AND P2, PT, R4, 0x11, PT ;  /* 0x000000110400780c */ /* 0x000fe20003f44270 */
[-C--:B------:R-:W-:Y:S01]  /*5dd0*/  FMUL R78, R78, R88.reuse ;  /* 0x000000584e4e7220 */ /* 0x080fe20000400000 */
[----:B------:R-:W-:Y:S01]  /*5de0*/  F2FP.BF16.F32.PACK_AB R67, RZ, R67 ;  /* 0x00000043ff43723e */ /* 0x000fe200000010ff */
[----:B------:R-:W-:Y:S01]  /*5df0*/  FMUL R79, R79, R88 ;  /* 0x000000584f4f7220 */ /* 0x000fe20000400000 */
[----:B------:R-:W-:Y:S01]  /*5e00*/  F2FP.BF16.F32.PACK_AB R68, RZ, R68 ;  /* 0x00000044ff44723e */ /* 0x000fe200000010ff */
[-C--:B------:R-:W-:Y:S01]  /*5e10*/  FMUL R80, R80, R88.reuse ;  /* 0x0000005850507220 */ /* 0x080fe20000400000 */
[----:B------:R-:W-:Y:S01]  /*5e20*/  F2FP.BF16.F32.PACK_AB R69, RZ, R69 ;  /* 0x00000045ff45723e */ /* 0x000fe200000010ff */
[----:B------:R-:W-:Y:S01]  /*5e30*/  FMUL R81, R81, R88 ;  /* 0x0000005851517220 */ /* 0x000fe20000400000 */
[--C-:B------:R-:W-:Y:S01]  /*5e40*/  @P1 IMAD.MOV.U32 R10, RZ, RZ, R14.reuse ;  /* 0x000000ffff0a1224 */ /* 0x100fe200078e000e */
[----:B------:R-:W-:Y:S01]  /*5e50*/  F2FP.BF16.F32.PACK_AB R70, RZ, R70 ;  /* 0x00000046ff46723e */ /* 0x000fe200000010ff */
[--C-:B------:R-:W-:Y:S01]  /*5e60*/  @P1 IMAD.MOV.U32 R11, RZ, RZ, R15.reuse ;  /* 0x000000ffff0b1224 */ /* 0x100fe200078e000f */
[----:B------:R-:W-:Y:S01]  /*5e70*/  F2FP.BF16.F32.PACK_AB R71, RZ, R71 ;  /* 0x00000047ff47723e */ /* 0x000fe200000010ff */
[----:B------:R-:W-:Y:S01]  /*5e80*/  FMUL R82, R82, R88 ;  /* 0x0000005852527220 */ /* 0x000fe20000400000 */
[----:B------:R-:W-:Y:S01]  /*5e90*/  F2FP.BF16.F32.PACK_AB R72, RZ, R72 ;  /* 0x00000048ff48723e */ /* 0x000fe200000010ff */
[-C--:B------:R-:W-:Y:S01]  /*5ea0*/  FMUL R83, R83, R88.reuse ;  /* 0x0000005853537220 */ /* 0x080fe20000400000 */
[----:B------:R0:W-:Y:S01]  /*5eb0*/  @P1 STG.E.U16 desc[UR36][R10.64+0x10], R60 ;  /* 0x0000103c0a001986 */ /* 0x0001e2000c101524 */
[----:B------:R-:W-:Y:S01]  /*5ec0*/  ISETP.GT.AND P1, PT, R3, 0x8, P4 ;  /* 0x000000080300780c */ /* 0x000fe20002724270 */
[-C--:B------:R-:W-:Y:S01]  /*5ed0*/  FMUL R84, R84, R88.reuse ;  /* 0x0000005854547220 */ /* 0x080fe20000400000 */
[----:B------:R-:W-:Y:S01]  /*5ee0*/  F2FP.BF16.F32.PACK_AB R73, RZ, R73 ;  /* 0x00000049ff49723e */ /* 0x000fe200000010ff */
[----:B------:R-:W-:Y:S01]  /*5ef0*/  FMUL R85, R85, R88 ;  /* 0x0000005855557220 */ /* 0x000fe20000400000 */
[----:B------:R-:W-:Y:S01]  /*5f00*/  F2FP.BF16.F32.PACK_AB R74, RZ, R74 ;  /* 0x0000004aff4a723e */ /* 0x000fe200000010ff */
[-C--:B------:R-:W-:Y:S01]  /*5f10*/  FMUL R86, R86, R88.reuse ;  /* 0x0000005856567220 */ /* 0x080fe20000400000 */
[----:B------:R-:W-:Y:S01]  /*5f20*/  F2FP.BF16.F32.PACK_AB R75, RZ, R75 ;  /* 0x0000004bff4b723e */ /* 0x000fe200000010ff */
[-C--:B------:R-:W-:Y:S01]  /*5f30*/  FMUL R87, R87, R88.reuse ;  /* 0x0000005857577220 */ /* 0x080fe20000400000 */
[----:B------:R-:W-:Y:S01]  /*5f40*/  ISETP.GT.AND P5, PT, R4, 0x28, PT ;  /* 0x000000280400780c */ /* 0x000fe20003fa4270 */
[----:B------:R-:W-:Y:S01]  /*5f50*/  FMUL R24, R24, R88 ;  /* 0x0000005818187220 */ /* 0x000fe20000400000 */
[----:B------:R-:W-:Y:S01]  /*5f60*/  F2FP.BF16.F32.PACK_AB R76, RZ, R76 ;  /* 0x0000004cff4c723e */ /* 0x000fe200000010ff */
[--C-:B0-----:R-:W-:Y:S01]  /*5f70*/  @P0 IMAD.MOV.U32 R10, RZ, RZ, R14.reuse ;  /* 0x000000ffff0a0224 */ /* 0x101fe200078e000e */
[----:B------:R-:W-:Y:S01]  /*5f80*/  ISETP.GT.AND P4, PT, R4, 0x29, PT ;  /* 0x000000290400780c */ /* 0x000fe20003f84270 */
        /* <DEDUP_REMOVED lines=8> */
[C---:B------:R-:W-:Y:S01]  /*6010*/  ISETP.GT.AND P3, PT, R4.reuse, 0x10, PT ;  /* 0x000000100400780c */ /* 0x040fe20003f64270 */
[----:B------:R-:W-:Y:S01]  /*6020*/  @P1 STG.E.U16 desc[UR36][R8.64+0x10], R62 ;  /* 0x0000103e08001986 */ /* 0x000fe2000c101524 */
        /* <DEDUP_REMOVED lines=8> */
[----:B------:R-:W-:Y:S01]  /*60b0*/  F2FP.BF16.F32.PACK_AB R82, RZ, R82 ;  /* 0x00000052ff52723e */ /* 0x000fe200000010ff */
[----:B------:R-:W-:Y:S01]  /*60c0*/  @P0 STG.E.U16 desc[UR36][R8.64+0x12], R63 ;  /* 0x0000123f08000986 */ /* 0x000fe2000c101524 */
[----:B------:R-:W-:Y:S01]  /*60d0*/  ISETP.GT.AND P0, PT, R3, RZ, P3 ;  /* 0x000000ff0300720c */ /* 0x000fe20001f04270 */
[-C--:B------:R-:W-:Y:S01]  /*60e0*/  FMUL R32, R32, R88.reuse ;  /* 0x0000005820207220 */ /* 0x080fe20000400000 */
[----:B------:R-:W-:Y:S01]  /*60f0*/  F2FP.BF16.F32.PACK_AB R83, RZ, R83 ;  /* 0x00000053ff53723e */ /* 0x000fe200000010ff */
[----:B------:R-:W-:Y:S01]  /*6100*/  FMUL R33, R33, R88 ;  /* 0x0000005821217220 */ /* 0x000fe20000400000 */
[----:B------:R-:W-:Y:S01]  /*6110*/  F2FP.BF16.F32.PACK_AB R84, RZ, R84 ;  /* 0x00000054ff54723e */ /* 0x000fe200000010ff */
[-C--:B------:R-:W-:Y:S01]  /*6120*/  FMUL R34, R34, R88.reuse ;  /* 0x0000005822227220 */ /* 0x080fe20000400000 */
[----:B------:R-:W-:Y:S01]  /*6130*/  P2R R5, PR, RZ, 0x20 ;  /* 0x00000020ff057803 */ /* 0x000fe20000000000 */
[-C--:B------:R-:W-:Y:S01]  /*6140*/  FMUL R35, R35, R88.reuse ;  /* 0x0000005823237220 */ /* 0x080fe20000400000 */
[----:B------:R-:W-:Y:S01]  /*6150*/  F2FP.BF16.F32.PACK_AB R85, RZ, R85 ;  /* 0x00000055ff55723e */ /* 0x000fe200000010ff */
[----:B------:R-:W-:Y:S01]  /*6160*/  FMUL R36, R36, R88 ;  /* 0x0000005824247220 */ /* 0x000fe20000400000 */
[----:B------:R-:W-:Y:S01]  /*6170*/  F2FP.BF16.F32.PACK_AB R86, RZ, R86 ;  /* 0x00000056ff56723e */ /* 0x000fe200000010ff */
[----:B------:R-:W-:Y:S01]  /*6180*/  FMUL R37, R37, R88 ;  /* 0x0000005825257220 */ /* 0x000fe20000400000 */
[----:B------:R-:W-:Y:S01]  /*6190*/  F2FP.BF16.F32.PACK_AB R87, RZ, R87 ;  /* 0x00000057ff57723e */ /* 0x000fe200000010ff */
[--C-:B0-----:R-:W-:Y:S01]  /*61a0*/  @P0 IMAD.MOV.U32 R10, RZ, RZ, R14.reuse ;  /* 0x000000ffff0a0224 */ /* 0x101fe200078e000e */
[----:B------:R-:W-:Y:S01]  /*61b0*/  F2FP.BF16.F32.PACK_AB R24, RZ, R24 ;  /* 0x00000018ff18723e */ /* 0x000fe200000010ff */
[--C-:B------:R-:W-:Y:S01]  /*61c0*/  @P0 IMAD.MOV.U32 R11, RZ, RZ, R15.reuse ;  /* 0x000000ffff0b0224 */ /* 0x100fe200078e000f */
[----:B------:R-:W-:Y:S01]  /*61d0*/  F2FP.BF16.F32.PACK_AB R25, RZ, R25 ;  /* 0x00000019ff19723e */ /* 0x000fe200000010ff */
[----:B------:R-:W-:Y:S01]  /*61e0*/  FMUL R38, R38, R88 ;  /* 0x0000005826267220 */ /* 0x000fe20000400000 */
[----:B------:R-:W-:Y:S01]  /*61f0*/  F2FP.BF16.F32.PACK_AB R26, RZ, R26 ;  /* 0x0000001aff1a723e */ /* 0x000fe200000010ff */
[-C--:B------:R-:W-:Y:S01]  /*6200*/  FMUL R39, R39, R88.reuse ;  /* 0x0000005827277220 */ /* 0x080fe20000400000 */
[----:B------:R0:W-:Y:S01]  /*6210*/  @P0 STG.E.U16 desc[UR36][R10.64+0x20], R64 ;  /* 0x000020400a000986 */ /* 0x0001e2000c101524 */
[----:B------:R-:W-:Y:S01]  /*6220*/  ISETP.GT.AND P0, PT, R3, RZ, P2 ;  /* 0x000000ff0300720c */ /* 0x000fe20001704270 */
        /* <DEDUP_REMOVED lines=12> */
[----:B0-----:R-:W-:Y:S01]  /*62f0*/  @P0 IMAD.MOV.U32 R10, RZ, RZ, R14 ;  /* 0x000000ffff0a0224 */ /* 0x001fe200078e000e */
[----:B------:R-:W-:Y:S01]  /*6300*/  F2FP.BF16.F32.PACK_AB R33, RZ, R33 ;  /* 0x00000021ff21723e */ /* 0x000fe200000010ff */
[----:B------:R-:W-:Y:S01]  /*6310*/  @P0 IMAD.MOV.U32 R11, RZ, RZ, R15 ;  /* 0x000000ffff0b0224 */ /* 0x000fe200078e000f */
[----:B------:R-:W-:Y:S01]  /*6320*/  F2FP.BF16.F32.PACK_AB R34, RZ, R34 ;  /* 0x00000022ff22723e */ /* 0x000fe200000010ff */
[-C--:B------:R-:W-:Y:S01]  /*6330*/  FMUL R46, R46, R88.reuse ;  /* 0x000000582e2e7220 */ /* 0x080fe20000400000 */
[----:B------:R-:W-:Y:S01]  /*6340*/  F2FP.BF16.F32.PACK_AB R35, RZ, R35 ;  /* 0x00000023ff23723e */ /* 0x000fe200000010ff */
[-C--:B------:R-:W-:Y:S01]  /*6350*/  FMUL R47, R47, R88.reuse ;  /* 0x000000582f2f7220 */ /* 0x080fe20000400000 */
[----:B------:R0:W-:Y:S01]  /*6360*/  @P0 STG.E.U16 desc[UR36][R10.64+0x22], R65 ;  /* 0x000022410a000986 */ /* 0x0001e2000c101524 */
[----:B------:R-:W-:Y:S01]  /*6370*/  ISETP.GT.AND P0, PT, R3, 0x8, P3 ;  /* 0x000000080300780c */ /* 0x000fe20001f04270 */
[-C--:B------:R-:W-:Y:S01]  /*6380*/  FMUL R48, R48, R88.reuse ;  /* 0x0000005830307220 */ /* 0x080fe20000400000 */
[----:B------:R-:W-:Y:S01]  /*6390*/  ISETP.GT.AND P3, PT, R4, 0x30, PT ;  /* 0x000000300400780c */ /* 0x000fe20003f64270 */
        /* <DEDUP_REMOVED lines=11> */
[----:B------:R-:W-:Y:S01]  /*6450*/  ISETP.GT.AND P0, PT, R3, 0x8, P2 ;  /* 0x000000080300780c */ /* 0x000fe20001704270 */
[-C--:B------:R-:W-:Y:S01]  /*6460*/  FMUL R54, R54, R88.reuse ;  /* 0x0000005836367220 */ /* 0x080fe20000400000 */
[----:B------:R-:W-:Y:S01]  /*6470*/  ISETP.GT.AND P2, PT, R4, 0x18, PT ;  /* 0x000000180400780c */ /* 0x000fe20003f44270 */
[----:B------:R-:W-:Y:S01]  /*6480*/  FMUL R55, R55, R88 ;  /* 0x0000005837377220 */ /* 0x000fe20000400000 */
[----:B------:R-:W-:-:S02]  /*6490*/  F2FP.BF16.F32.PACK_AB R41, RZ, R41 ;  /* 0x00000029ff29723e */ /* 0x000fc400000010ff */
[----:B------:R-:W-:Y:S02]  /*64a0*/  F2FP.BF16.F32.PACK_AB R42, RZ, R42 ;  /* 0x0000002aff2a723e */ /* 0x000fe400000010ff */
[----:B------:R-:W-:Y:S02]  /*64b0*/  F2FP.BF16.F32.PACK_AB R43, RZ, R43 ;  /* 0x0000002bff2b723e */ /* 0x000fe400000010ff */
[----:B------:R-:W-:Y:S02]  /*64c0*/  F2FP.BF16.F32.PACK_AB R44, RZ, R44 ;  /* 0x0000002cff2c723e */ /* 0x000fe400000010ff */
[----:B------:R-:W-:Y:S01]  /*64d0*/  F2FP.BF16.F32.PACK_AB R45, RZ, R45 ;  /* 0x0000002dff2d723e */ /* 0x000fe200000010ff */
[----:B------:R-:W-:Y:S01]  /*64e0*/  @P0 STG.E.U16 desc[UR36][R8.64+0x22], R67 ;  /* 0x0000224308000986 */ /* 0x000fe2000c101524 */
[----:B------:R-:W-:Y:S02]  /*64f0*/  ISETP.GT.AND P0, PT, R3, RZ, P2 ;  /* 0x000000ff0300720c */ /* 0x000fe40001704270 */
[----:B------:R-:W-:-:S02]  /*6500*/  F2FP.BF16.F32.PACK_AB R46, RZ, R46 ;  /* 0x0000002eff2e723e */ /* 0x000fc400000010ff */
[----:B------:R-:W-:Y:S02]  /*6510*/  F2FP.BF16.F32.PACK_AB R47, RZ, R47 ;  /* 0x0000002fff2f723e */ /* 0x000fe400000010ff */
[----:B------:R-:W-:Y:S02]  /*6520*/  F2FP.BF16.F32.PACK_AB R48, RZ, R48 ;  /* 0x00000030ff30723e */ /* 0x000fe400000010ff */
[----:B------:R-:W-:Y:S02]  /*6530*/  F2FP.BF16.F32.PACK_AB R49, RZ, R49 ;  /* 0x00000031ff31723e */ /* 0x000fe400000010ff */
[----:B------:R-:W-:Y:S02]  /*6540*/  F2FP.BF16.F32.PACK_AB R50, RZ, R50 ;  /* 0x00000032ff32723e */ /* 0x000fe400000010ff */
[----:B------:R-:W-:Y:S01]  /*6550*/  F2FP.BF16.F32.PACK_AB R51, RZ, R51 ;  /* 0x00000033ff33723e */ /* 0x000fe200000010ff */
[----:B0-----:R-:W-:Y:S01]  /*6560*/  @P0 IMAD.MOV.U32 R10, RZ, RZ, R14 ;  /* 0x000000ffff0a0224 */ /* 0x001fe200078e000e */
[----:B------:R-:W-:Y:S01]  /*6570*/  F2FP.BF16.F32.PACK_AB R52, RZ, R52 ;  /* 0x00000034ff34723e */ /* 0x000fe200000010ff */
[----:B------:R-:W-:Y:S01]  /*6580*/  @P0 IMAD.MOV.U32 R11, RZ, RZ, R15 ;  /* 0x000000ffff0b0224 */ /* 0x000fe200078e000f */
[----:B------:R-:W-:-:S02]  /*6590*/  F2FP.BF16.F32.PACK_AB R53, RZ, R53 ;  /* 0x00000035ff35723e */ /* 0x000fc400000010ff */
[----:B------:R-:W-:Y:S02]  /*65a0*/  F2FP.BF16.F32.PACK_AB R54, RZ, R54 ;  /* 0x00000036ff36723e */ /* 0x000fe400000010ff */
[----:B------:R0:W-:Y:S01]  /*65b0*/  @P0 STG.E.U16 desc[UR36][R10.64+0x30], R68 ;  /* 0x000030440a000986 */ /* 0x0001e2000c101524 */
[----:B------:R-:W-:Y:S02]  /*65c0*/  ISETP.GT.AND P0, PT, R3, RZ, P1 ;  /* 0x000000ff0300720c */ /* 0x000fe40000f04270 */
[----:B------:R-:W-:-:S11]  /*65d0*/  F2FP.BF16.F32.PACK_AB R55, RZ, R55 ;  /* 0x00000037ff37723e */ /* 0x000fd600000010ff */
[----:B0-----:R-:W-:Y:S02]  /*65e0*/  @P0 IMAD.MOV.U32 R10, RZ, RZ, R14 ;  /* 0x000000ffff0a0224 */ /* 0x001fe400078e000e */
[----:B------:R-:W-:-:S05]  /*65f0*/  @P0 IMAD.MOV.U32 R11, RZ, RZ, R15 ;  /* 0x000000ffff0b0224 */ /* 0x000fca00078e000f */
[----:B------:R0:W-:Y:S01]  /*6600*/  @P0 STG.E.U16 desc[UR36][R10.64+0x32], R69 ;  /* 0x000032450a000986 */ /* 0x0001e2000c101524 */
[----:B------:R-:W-:Y:S02]  /*6610*/  ISETP.GT.AND P0, PT, R3, 0x8, P2 ;  /* 0x000000080300780c */ /* 0x000fe40001704270 */
[----:B------:R-:W-:-:S11]  /*6620*/  ISETP.GT.AND P2, PT, R4, 0x20, PT ;  /* 0x000000200400780c */ /* 0x000fd60003f44270 */
[----:B------:R-:W-:Y:S01]  /*6630*/  @P0 STG.E.U16 desc[UR36][R8.64+0x30], R70 ;  /* 0x0000304608000986 */ /* 0x000fe2000c101524 */
[----:B------:R-:W-:Y:S02]  /*6640*/  ISETP.GT.AND P0, PT, R3, 0x8, P1 ;  /* 0x000000080300780c */ /* 0x000fe40000f04270 */
[----:B------:R-:W-:-:S11]  /*6650*/  ISETP.GT.AND P1, PT, R4, 0x21, PT ;  /* 0x000000210400780c */ /* 0x000fd60003f24270 */
[----:B------:R-:W-:Y:S01]  /*6660*/  @P0 STG.E.U16 desc[UR36][R8.64+0x32], R71 ;  /* 0x0000324708000986 */ /* 0x000fe2000c101524 */
[----:B------:R-:W-:-:S13]  /*6670*/  ISETP.GT.AND P0, PT, R3, RZ, P2 ;  /* 0x000000ff0300720c */ /* 0x000fda0001704270 */
[----:B0-----:R-:W-:Y:S02]  /*6680*/  @P0 IMAD.MOV.U32 R10, RZ, RZ, R14 ;  /* 0x000000ffff0a0224 */ /* 0x001fe400078e000e */
[----:B------:R-:W-:-:S05]  /*6690*/  @P0 IMAD.MOV.U32 R11, RZ, RZ, R15 ;  /* 0x000000ffff0b0224 */ /* 0x000fca00078e000f */
[----:B------:R0:W-:Y:S01]  /*66a0*/  @P0 STG.E.U16 desc[UR36][R10.64+0x40], R72 ;  /* 0x000040480a000986 */ /* 0x0001e2000c101524 */
[----:B------:R-:W-:-:S13]  /*66b0*/  ISETP.GT.AND P0, PT, R3, RZ, P1 ;  /* 0x000000ff0300720c */ /* 0x000fda0000f04270 */
[----:B0-----:R-:W-:Y:S02]  /*66c0*/  @P0 IMAD.MOV.U32 R10, RZ, RZ, R14 ;  /* 0x000000ffff0a0224 */ /* 0x001fe400078e000e */
[----:B------:R-:W-:-:S05]  /*66d0*/  @P0 IMAD.MOV.U32 R11, RZ, RZ, R15 ;  /* 0x000000ffff0b0224 */ /* 0x000fca00078e000f */
[----:B------:R0:W-:Y:S01]  /*66e0*/  @P0 STG.E.U16 desc[UR36][R10.64+0x42], R73 ;  /* 0x000042490a000986 */ /* 0x0001e2000c101524 */
[----:B------:R-:W-:Y:S02]  /*66f0*/  ISETP.GT.AND P0, PT, R3, 0x8, P2 ;  /* 0x000000080300780c */ /* 0x000fe40001704270 */
[----:B------:R-:W-:-:S11]  /*6700*/  ISETP.GT.AND P2, PT, R4, 0x38, PT ;  /* 0x000000380400780c */ /* 0x000fd60003f44270 */
[----:B------:R-:W-:Y:S01]  /*6710*/  @P0 STG.E.U16 desc[UR36][R8.64+0x40], R74 ;  /* 0x0000404a08000986 */ /* 0x000fe2000c101524 */
[----:B------:R-:W-:-:S13]  /*6720*/  ISETP.GT.AND P0, PT, R3, 0x8, P1 ;  /* 0x000000080300780c */ /* 0x000fda0000f04270 */
        /* <DEDUP_REMOVED lines=9> */
[----:B------:R-:W-:-:S13]  /*67c0*/  ISETP.GT.AND P0, PT, R3, 0x8, P5 ;  /* 0x000000080300780c */ /* 0x000fda0002f04270 */
[----:B------:R-:W-:Y:S01]  /*67d0*/  @P0 STG.E.U16 desc[UR36][R8.64+0x50], R78 ;  /* 0x0000504e08000986 */ /* 0x000fe2000c101524 */
[----:B------:R-:W-:-:S13]  /*67e0*/  ISETP.GT.AND P0, PT, R3, 0x8, P4 ;  /* 0x000000080300780c */ /* 0x000fda0002704270 */
[----:B------:R-:W-:Y:S01]  /*67f0*/  @P0 STG.E.U16 desc[UR36][R8.64+0x52], R79 ;  /* 0x0000524f08000986 */ /* 0x000fe2000c101524 */
[----:B------:R-:W-:-:S13]  /*6800*/  ISETP.GT.AND P0, PT, R3, RZ, P3 ;  /* 0x000000ff0300720c */ /* 0x000fda0001f04270 */
[----:B0-----:R-:W-:Y:S02]  /*6810*/  @P0 IMAD.MOV.U32 R10, RZ, RZ, R14 ;  /* 0x000000ffff0a0224 */ /* 0x001fe400078e000e */
[----:B------:R-:W-:-:S05]  /*6820*/  @P0 IMAD.MOV.U32 R11, RZ, RZ, R15 ;  /* 0x000000ffff0b0224 */ /* 0x000fca00078e000f */
[----:B------:R0:W-:Y:S01]  /*6830*/  @P0 STG.E.U16 desc[UR36][R10.64+0x60], R80 ;  /* 0x000060500a000986 */ /* 0x0001e2000c101524 */
[----:B------:R-:W-:-:S04]  /*6840*/  ISETP.GT.AND P0, PT, R4, 0x31, PT ;  /* 0x000000310400780c */ /* 0x000fc80003f04270 */
        /* <DEDUP_REMOVED lines=8> */
[----:B------:R-:W-:-:S05]  /*68d0*/  IADD3 R12, P1, R89, R8, RZ ;  /* 0x00000008590c7210 */ /* 0x000fca0007f3e0ff */
[----:B------:R-:W-:Y:S01]  /*68e0*/  IMAD.X R13, R57, 0x1, R9, P1 ;  /* 0x00000001390d7824 */ /* 0x000fe200008e0609 */
[----:B------:R-:W-:-:S13]  /*68f0*/  ISETP.GT.AND P1, PT, R3, RZ, P2 ;  /* 0x000000ff0300720c */ /* 0x000fda0001724270 */
[----:B------:R-:W-:Y:S01]  /*6900*/  @P1 STG.E.U16 desc[UR36][R14.64+0x70], R84 ;  /* 0x000070540e001986 */ /* 0x000fe2000c101524 */
[----:B------:R-:W-:-:S05]  /*6910*/  IADD3 R20, P1, R89, R8, RZ ;  /* 0x0000000859147210 */ /* 0x000fca0007f3e0ff */
[----:B------:R-:W-:Y:S01]  /*6920*/  IMAD.X R21, R57, 0x1, R9, P1 ;  /* 0x0000000139157824 */ /* 0x000fe200008e0609 */
[----:B0-----:R-:W-:-:S05]  /*6930*/  IADD3 R10, P1, R89, R14, RZ ;  /* 0x0000000e590a7210 */ /* 0x001fca0007f3e0ff */
[----:B------:R-:W-:Y:S01]  /*6940*/  IMAD.X R11, R57, 0x1, R15, P1 ;  /* 0x00000001390b7824 */ /* 0x000fe200008e060f */
[----:B------:R-:W-:-:S04]  /*6950*/  ISETP.GT.AND P1, PT, R4, 0x39, PT ;  /* 0x000000390400780c */ /* 0x000fc80003f24270 */
[----:B------:R-:W-:-:S13]  /*6960*/  ISETP.GT.AND P5, PT, R3, RZ, P1 ;  /* 0x000000ff0300720c */ /* 0x000fda0000fa4270 */
[----:B------:R-:W-:Y:S01]  /*6970*/  @P5 STG.E.U16 desc[UR36][R14.64+0x72], R85 ;  /* 0x000072550e005986 */ /* 0x000fe2000c101524 */
[----:B------:R-:W-:-:S13]  /*6980*/  ISETP.GT.AND P5, PT, R3, 0x8, P2 ;  /* 0x000000080300780c */ /* 0x000fda00017a4270 */
[----:B------:R-:W-:Y:S01]  /*6990*/  @P5 STG.E.U16 desc[UR36][R8.64+0x70], R86 ;  /* 0x0000705608005986 */ /* 0x000fe2000c101524 */
[----:B------:R-:W-:-:S13]  /*69a0*/  ISETP.GT.AND P5, PT, R3, 0x8, P1 ;  /* 0x000000080300780c */ /* 0x000fda0000fa4270 */
[----:B------:R0:W-:Y:S01]  /*69b0*/  @P5 STG.E.U16 desc[UR36][R8.64+0x72], R87 ;  /* 0x0000725708005986 */ /* 0x0001e2000c101524 */
[C---:B------:R-:W-:Y:S02]  /*69c0*/  ISETP.GT.AND P5, PT, R3.reuse, 0x80, P6 ;  /* 0x000000800300780c */ /* 0x040fe400037a4270 */
[----:B------:R-:W-:-:S11]  /*69d0*/  ISETP.GT.AND P6, PT, R3, 0x88, P6 ;  /* 0x000000880300780c */ /* 0x000fd600037c4270 */
[----:B------:R-:W-:Y:S01]  /*69e0*/  @P5 STG.E.U16 desc[UR36][R10.64], R24 ;  /* 0x000000180a005986 */ /* 0x000fe2000c101524 */
[----:B------:R-:W-:-:S04]  /*69f0*/  ISETP.GT.AND P5, PT, R4, 0x1, PT ;  /* 0x000000010400780c */ /* 0x000fc80003fa4270 */
[----:B------:R-:W-:-:S13]  /*6a00*/  ISETP.GT.AND P5, PT, R3, 0x80, P5 ;  /* 0x000000800300780c */ /* 0x000fda0002fa4270 */
[----:B0-----:R-:W-:Y:S02]  /*6a10*/  @P5 IMAD.MOV.U32 R8, RZ, RZ, R10 ;  /* 0x000000ffff085224 */ /* 0x001fe400078e000a */
[----:B------:R-:W-:-:S05]  /*6a20*/  @P5 IMAD.MOV.U32 R9, RZ, RZ, R11 ;  /* 0x000000ffff095224 */ /* 0x000fca00078e000b */
[----:B------:R0:W-:Y:S01]  /*6a30*/  @P5 STG.E.U16 desc[UR36][R8.64+0x2], R25 ;  /* 0x0000021908005986 */ /* 0x0001e2000c101524 */
[----:B------:R-:W-:-:S03]  /*6a40*/  ISETP.NE.AND P5, PT, R5, RZ, PT ;  /* 0x000000ff0500720c */ /* 0x000fc60003fa5270 */
[----:B------:R-:W-:Y:S01]  /*6a50*/  @P6 STG.E.U16 desc[UR36][R12.64], R26 ;  /* 0x0000001a0c006986 */ /* 0x000fe2000c101524 */
[----:B------:R-:W-:-:S04]  /*6a60*/  ISETP.GT.AND P6, PT, R4, 0x1, PT ;  /* 0x000000010400780c */ /* 0x000fc80003fc4270 */
[----:B------:R-:W-:-:S13]  /*6a70*/  ISETP.GT.AND P6, PT, R3, 0x88, P6 ;  /* 0x000000880300780c */ /* 0x000fda00037c4270 */
[----:B------:R-:W-:Y:S01]  /*6a80*/  @P6 STG.E.U16 desc[UR36][R20.64+0x2], R27 ;  /* 0x0000021b14006986 */ /* 0x000fe2000c101524 */
[----:B------:R-:W-:-:S04]  /*6a90*/  ISETP.GT.AND P6, PT, R4, 0x8, PT ;  /* 0x000000080400780c */ /* 0x000fc80003fc4270 */
[----:B------:R-:W-:-:S13]  /*6aa0*/  ISETP.GT.AND P6, PT, R3, 0x80, P6 ;  /* 0x000000800300780c */ /* 0x000fda00037c4270 */
[----:B0-----:R-:W-:Y:S02]  /*6ab0*/  @P6 IMAD.MOV.U32 R8, RZ, RZ, R10 ;  /* 0x000000ffff086224 */ /* 0x001fe400078e000a */
[----:B------:R-:W-:-:S05]  /*6ac0*/  @P6 IMAD.MOV.U32 R9, RZ, RZ, R11 ;  /* 0x000000ffff096224 */ /* 0x000fca00078e000b */
[----:B------:R0:W-:Y:S01]  /*6ad0*/  @P6 STG.E.U16 desc[UR36][R8.64+0x10], R28 ;  /* 0x0000101c08006986 */ /* 0x0001e2000c101524 */
[----:B------:R-:W-:-:S04]  /*6ae0*/  ISETP.GT.AND P6, PT, R4, 0x9, PT ;  /* 0x000000090400780c */ /* 0x000fc80003fc4270 */
[----:B------:R-:W-:-:S13]  /*6af0*/  ISETP.GT.AND P6, PT, R3, 0x80, P6 ;  /* 0x000000800300780c */ /* 0x000fda00037c4270 */
[----:B0-----:R-:W-:Y:S02]  /*6b00*/  @P6 IMAD.MOV.U32 R8, RZ, RZ, R10 ;  /* 0x000000ffff086224 */ /* 0x001fe400078e000a */
[----:B------:R-:W-:-:S05]  /*6b10*/  @P6 IMAD.MOV.U32 R9, RZ, RZ, R11 ;  /* 0x000000ffff096224 */ /* 0x000fca00078e000b */
[----:B------:R0:W-:Y:S01]  /*6b20*/  @P6 STG.E.U16 desc[UR36][R8.64+0x12], R29 ;  /* 0x0000121d08006986 */ /* 0x0001e2000c101524 */
[----:B------:R-:W-:-:S04]  /*6b30*/  ISETP.GT.AND P6, PT, R4, 0x8, PT ;  /* 0x000000080400780c */ /* 0x000fc80003fc4270 */
[----:B------:R-:W-:-:S13]  /*6b40*/  ISETP.GT.AND P6, PT, R3, 0x88, P6 ;  /* 0x000000880300780c */ /* 0x000fda00037c4270 */
        /* <DEDUP_REMOVED lines=45> */
[----:B------:R-:W-:Y:S01]  /*6e20*/  @P6 STG.E.U16 desc[UR36][R8.64+0x42], R41 ;  /* 0x0000422908006986 */ /* 0x000fe2000c101524 */
[----:B------:R-:W-:-:S04]  /*6e30*/  ISETP.GT.AND P6, PT, R4, 0x20, PT ;  /* 0x000000200400780c */ /* 0x000fc80003fc4270 */
[----:B------:R-:W-:-:S13]  /*6e40*/  ISETP.GT.AND P6, PT, R3, 0x88, P6 ;  /* 0x000000880300780c */ /* 0x000fda00037c4270 */
[----:B------:R-:W-:Y:S01]  /*6e50*/  @P6 STG.E.U16 desc[UR36][R6.64+0x40], R42 ;  /* 0x0000402a06006986 */ /* 0x000fe2000c101524 */
[----:B------:R-:W-:-:S04]  /*6e60*/  ISETP.GT.AND P6, PT, R4, 0x21, PT ;  /* 0x000000210400780c */ /* 0x000fc80003fc4270 */
[----:B------:R-:W-:-:S13]  /*6e70*/  ISETP.GT.AND P6, PT, R3, 0x88, P6 ;  /* 0x000000880300780c */ /* 0x000fda00037c4270 */
[----:B------:R-:W-:Y:S02]  /*6e80*/  @P6 IMAD.MOV.U32 R4, RZ, RZ, R6 ;  /* 0x000000ffff046224 */ /* 0x000fe400078e0006 */
[----:B------:R-:W-:-:S05]  /*6e90*/  @P6 IMAD.MOV.U32 R5, RZ, RZ, R7 ;  /* 0x000000ffff056224 */ /* 0x000fca00078e0007 */
[----:B------:R0:W-:Y:S01]  /*6ea0*/  @P6 STG.E.U16 desc[UR36][R4.64+0x42], R43 ;  /* 0x0000422b04006986 */ /* 0x0001e2000c101524 */
[C---:B------:R-:W-:Y:S02]  /*6eb0*/  ISETP.GT.AND P6, PT, R3.reuse, 0x80, P5 ;  /* 0x000000800300780c */ /* 0x040fe40002fc4270 */
[----:B------:R-:W-:-:S11]  /*6ec0*/  ISETP.GT.AND P5, PT, R3, 0x88, P5 ;  /* 0x000000880300780c */ /* 0x000fd60002fa4270 */
[----:B0-----:R-:W-:Y:S02]  /*6ed0*/  @P6 IMAD.MOV.U32 R4, RZ, RZ, R10 ;  /* 0x000000ffff046224 */ /* 0x001fe400078e000a */
[----:B------:R-:W-:-:S05]  /*6ee0*/  @P6 IMAD.MOV.U32 R5, RZ, RZ, R11 ;  /* 0x000000ffff056224 */ /* 0x000fca00078e000b */
[----:B------:R0:W-:Y:S01]  /*6ef0*/  @P6 STG.E.U16 desc[UR36][R4.64+0x50], R44 ;  /* 0x0000502c04006986 */ /* 0x0001e2000c101524 */
[C---:B------:R-:W-:Y:S02]  /*6f00*/  ISETP.GT.AND P6, PT, R3.reuse, 0x80, P4 ;  /* 0x000000800300780c */ /* 0x040fe400027c4270 */
[----:B------:R-:W-:-:S11]  /*6f10*/  ISETP.GT.AND P4, PT, R3, 0x88, P4 ;  /* 0x000000880300780c */ /* 0x000fd60002784270 */
[----:B0-----:R-:W-:Y:S02]  /*6f20*/  @P6 IMAD.MOV.U32 R4, RZ, RZ, R10 ;  /* 0x000000ffff046224 */ /* 0x001fe400078e000a */
[----:B------:R-:W-:-:S05]  /*6f30*/  @P6 IMAD.MOV.U32 R5, RZ, RZ, R11 ;  /* 0x000000ffff056224 */ /* 0x000fca00078e000b */
[----:B------:R0:W-:Y:S02]  /*6f40*/  @P6 STG.E.U16 desc[UR36][R4.64+0x52], R45 ;  /* 0x0000522d04006986 */ /* 0x0001e4000c101524 */
[----:B0-----:R-:W-:Y:S02]  /*6f50*/  @P5 IMAD.MOV.U32 R4, RZ, RZ, R6 ;  /* 0x000000ffff045224 */ /* 0x001fe400078e0006 */
[----:B------:R-:W-:-:S05]  /*6f60*/  @P5 IMAD.MOV.U32 R5, RZ, RZ, R7 ;  /* 0x000000ffff055224 */ /* 0x000fca00078e0007 */
[----:B------:R0:W-:Y:S01]  /*6f70*/  @P5 STG.E.U16 desc[UR36][R4.64+0x50], R46 ;  /* 0x0000502e04005986 */ /* 0x0001e2000c101524 */
[C---:B------:R-:W-:Y:S02]  /*6f80*/  ISETP.GT.AND P5, PT, R3.reuse, 0x80, P3 ;  /* 0x000000800300780c */ /* 0x040fe40001fa4270 */
[----:B------:R-:W-:Y:S01]  /*6f90*/  ISETP.GT.AND P3, PT, R3, 0x88, P3 ;  /* 0x000000880300780c */ /* 0x000fe20001f64270 */
        /* <DEDUP_REMOVED lines=17> */
[----:B------:R0:W-:Y:S02]  /*70b0*/  @P3 STG.E.U16 desc[UR36][R4.64+0x60], R50 ;  /* 0x0000603204003986 */ /* 0x0001e4000c101524 */
[----:B0-----:R-:W-:Y:S02]  /*70c0*/  @P0 IMAD.MOV.U32 R4, RZ, RZ, R6 ;  /* 0x000000ffff040224 */ /* 0x001fe400078e0006 */
[----:B------:R-:W-:-:S05]  /*70d0*/  @P0 IMAD.MOV.U32 R5, RZ, RZ, R7 ;  /* 0x000000ffff050224 */ /* 0x000fca00078e0007 */
[----:B------:R0:W-:Y:S02]  /*70e0*/  @P0 STG.E.U16 desc[UR36][R4.64+0x62], R51 ;  /* 0x0000623304000986 */ /* 0x0001e4000c101524 */
[----:B0-----:R-:W-:Y:S02]  /*70f0*/  @P5 IMAD.MOV.U32 R4, RZ, RZ, R10 ;  /* 0x000000ffff045224 */ /* 0x001fe400078e000a */
[----:B------:R-:W-:-:S05]  /*7100*/  @P5 IMAD.MOV.U32 R5, RZ, RZ, R11 ;  /* 0x000000ffff055224 */ /* 0x000fca00078e000b */
[----:B------:R0:W-:Y:S04]  /*7110*/  @P5 STG.E.U16 desc[UR36][R4.64+0x70], R52 ;  /* 0x0000703404005986 */ /* 0x0001e8000c101524 */
[----:B------:R1:W-:Y:S01]  /*7120*/  @P4 STG.E.U16 desc[UR36][R10.64+0x72], R53 ;  /* 0x000072350a004986 */ /* 0x0003e2000c101524 */
[----:B0-----:R-:W-:Y:S02]  /*7130*/  @P2 IMAD.MOV.U32 R4, RZ, RZ, R6 ;  /* 0x000000ffff042224 */ /* 0x001fe400078e0006 */
[----:B------:R-:W-:-:S05]  /*7140*/  @P2 IMAD.MOV.U32 R5, RZ, RZ, R7 ;  /* 0x000000ffff052224 */ /* 0x000fca00078e0007 */
[----:B------:R1:W-:Y:S04]  /*7150*/  @P2 STG.E.U16 desc[UR36][R4.64+0x70], R54 ;  /* 0x0000703604002986 */ /* 0x0003e8000c101524 */
[----:B------:R1:W-:Y:S02]  /*7160*/  @P1 STG.E.U16 desc[UR36][R6.64+0x72], R55 ;  /* 0x0000723706001986 */ /* 0x0003e4000c101524 */
.L_x_158:
[----:B------:R-:W-:Y:S05]  /*7170*/  BSYNC B0 ;  /* 0x0000000000007941 */ /* 0x000fea0003800000 */
.L_x_34:
[----:B------:R-:W-:Y:S01]  /*7180*/  ULDC UR4, c[0x0][0xc] ;  /* 0x0000030000047ab9 */ /* 0x000fe20000000800 */
[----:B------:R-:W-:Y:S01]  /*7190*/  ULDC UR5, c[0x0][0x10] ;  /* 0x0000040000057ab9 */ /* 0x000fe20000000800 */
[----:B------:R-:W2:Y:S01]  /*71a0*/  LDC R3, c[0x0][0x14] ;  /* 0x00000500ff037b82 */ /* 0x000ea20000000800 */
[----:B------:R-:W-:Y:S01]  /*71b0*/  UIMAD.WIDE.U32 UR4, UR4, UR5, URZ ;  /* 0x00000005040472a5 */ /* 0x000fe2000f8e003f */
[----:B------:R-:W-:Y:S02]  /*71c0*/  IMAD.MOV.U32 R92, RZ, RZ, -0x1 ;  /* 0xffffffffff5c7424 */ /* 0x000fe400078e00ff */
[----:B------:R-:W-:-:S03]  /*71d0*/  IMAD.MOV.U32 R89, RZ, RZ, -0x1 ;  /* 0xffffffffff597424 */ /* 0x000fc600078e00ff */
[----:B--2---:R-:W-:-:S04]  /*71e0*/  IMAD.WIDE.U32 R16, R3, UR4, R16 ;  /* 0x0000000403107c25 */ /* 0x004fc8000f8e0010 */
[----:B------:R-:W-:Y:S01]  /*71f0*/  IMAD R3, R3, UR5, RZ ;  /* 0x0000000503037c24 */ /* 0x000fe2000f8e02ff */
[----:B------:R-:W-:Y:S02]  /*7200*/  ULDC.64 UR4, c[0x0][0x650] ;  /* 0x0001940000047ab9 */ /* 0x000fe40000000a00 */
[----:B------:R-:W-:Y:S01]  /*7210*/  ISETP.GE.U32.AND P0, PT, R16, UR4, PT ;  /* 0x0000000410007c0c */ /* 0x000fe2000bf06070 */
[--C-:B------:R-:W-:Y:S01]  /*7220*/  IMAD.IADD R17, R17, 0x1, R3.reuse ;  /* 0x0000000111117824 */ /* 0x100fe200078e0203 */
[----:B------:R-:W-:-:S04]  /*7230*/  PRMT R3, RZ, 0x7610, R3 ;  /* 0x00007610ff037816 */ /* 0x000fc80000000003 */
[----:B------:R-:W-:-:S13]  /*7240*/  ISETP.GE.U32.AND.EX P0, PT, R17, UR5, PT, P0 ;  /* 0x0000000511007c0c */ /* 0x000fda000bf06100 */
[----:B------:R-:W-:Y:S05]  /*7250*/  @P0 BRA `(.L_x_159) ;  /* 0x0000000400640947 */ /* 0x000fea0003800000 */
[----:B0-----:R-:W0:Y:S01]  /*7260*/  S2R R12, SR_CTAID.X ;  /* 0x00000000000c7919 */ /* 0x001e220000002500 */
[----:B-1-34-:R-:W1:Y:S01]  /*7270*/  LDC.64 R10, c[0x0][0x628] ;  /* 0x00018a00ff0a7b82 */ /* 0x01ae620000000a00 */
[----:B------:R-:W-:Y:S01]  /*7280*/  ULDC UR4, c[0x0][0x150] ;  /* 0x0000540000047ab9 */ /* 0x000fe20000000800 */
[----:B------:R-:W-:Y:S01]  /*7290*/  IMAD.MOV.U32 R8, RZ, RZ, R16 ;  /* 0x000000ffff087224 */ /* 0x000fe200078e0010 */
[----:B------:R-:W2:Y:S01]  /*72a0*/  S2R R24, SR_CTAID.Y ;  /* 0x0000000000187919 */ /* 0x000ea20000002600 */
[----:B------:R-:W-:-:S04]  /*72b0*/  IMAD.MOV.U32 R9, RZ, RZ, R17 ;  /* 0x000000ffff097224 */ /* 0x000fc800078e0011 */
[----:B------:R-:W3:Y:S08]  /*72c0*/  LDC R21, c[0x0][0x144] ;  /* 0x00005100ff157b82 */ /* 0x000ef00000000800 */
[----:B------:R-:W4:Y:S08]  /*72d0*/  LDC R0, c[0x0][0x630] ;  /* 0x00018c00ff007b82 */ /* 0x000f300000000800 */
[----:B------:R-:W2:Y:S01]  /*72e0*/  LDC.64 R14, c[0x0][0x620] ;  /* 0x00018800ff0e7b82 */ /* 0x000ea20000000a00 */
[----:B-1----:R-:W-:-:S04]  /*72f0*/  ISETP.NE.U32.AND P0, PT, R10, RZ, PT ;  /* 0x000000ff0a00720c */ /* 0x002fc80003f05070 */
[----:B------:R-:W-:Y:S02]  /*7300*/  ISETP.NE.AND.EX P0, PT, R11, RZ, PT, P0 ;  /* 0x000000ff0b00720c */ /* 0x000fe40003f05300 */
[----:B0-----:R-:W-:-:S05]  /*7310*/  I2FP.F32.U32 R3, R12 ;  /* 0x0000000c00037245 */ /* 0x001fca0000201000 */
[----:B------:R-:W-:-:S04]  /*7320*/  FMUL R3, R3, UR4 ;  /* 0x0000000403037c20 */ /* 0x000fc80008400000 */
[----:B------:R0:W1:Y:S02]  /*7330*/  F2I.U32.TRUNC.NTZ R20, R3 ;  /* 0x0000000300147305 */ /* 0x000064000020f000 */
[----:B---34-:R-:W-:Y:S05]  /*7340*/  @!P0 BRA `(.L_x_160) ;  /* 0x0000000000288947 */ /* 0x018fea0003800000 */
[----:B0-----:R-:W0:Y:S02]  /*7350*/  LDC R3, c[0x0][0x634] ;  /* 0x00018d00ff037b82 */ /* 0x001e240000000800 */
        /* <DEDUP_REMOVED lines=9> */
.L_x_160:
[----:B------:R-:W3:Y:S01]  /*73f0*/  LDC.64 R28, c[0x0][0x640] ;  /* 0x00019000ff1c7b82 */ /* 0x000ee20000000a00 */
[-CC-:B------:R-:W-:Y:S01]  /*7400*/  SHF.R.U64 R89, R8, R0.reuse, R9.reuse ;  /* 0x0000000008597219 */ /* 0x180fe20000001209 */
[----:B-1----:R-:W-:Y:S01]  /*7410*/  IMAD.MOV R20, RZ, RZ, -R20 ;  /* 0x000000ffff147224 */ /* 0x002fe200078e0a14 */
[----:B------:R-:W-:Y:S01]  /*7420*/  SHF.R.U32.HI R0, RZ, R0, R9 ;  /* 0x00000000ff007219 */ /* 0x000fe20000011609 */
[----:B------:R-:W-:Y:S01]  /*7430*/  ULDC UR4, c[0x0][0x154] ;  /* 0x0000550000047ab9 */ /* 0x000fe20000000800 */
[----:B0-----:R-:W-:Y:S01]  /*7440*/  IADD3 R3, P0, RZ, -R89, RZ ;  /* 0x80000059ff037210 */ /* 0x001fe20007f1e0ff */
[----:B------:R-:W-:Y:S02]  /*7450*/  IMAD R21, R21, R20, R12 ;  /* 0x0000001415157224 */ /* 0x000fe400078e020c */
[----:B------:R-:W0:Y:S01]  /*7460*/  LDC R6, c[0x0][0x618] ;  /* 0x00018600ff067b82 */ /* 0x000e220000000800 */
[----:B------:R-:W-:Y:S02]  /*7470*/  IMAD.MOV.U32 R7, RZ, RZ, 0x1 ;  /* 0x00000001ff077424 */ /* 0x000fe400078e00ff */
[----:B------:R-:W-:-:S04]  /*7480*/  IMAD.X R5, RZ, RZ, ~R0, P0 ;  /* 0x000000ffff057224 */ /* 0x000fc800000e0e00 */
[-C--:B--2---:R-:W-:Y:S01]  /*7490*/  IMAD R0, R5, R14.reuse, RZ ;  /* 0x0000000e05007224 */ /* 0x084fe200078e02ff */
[----:B------:R-:W1:Y:S01]  /*74a0*/  LDC R8, c[0x0][0x608] ;  /* 0x00018200ff087b82 */ /* 0x000e620000000800 */
[----:B------:R-:W-:-:S04]  /*74b0*/  IMAD.WIDE.U32 R4, R3, R14, R16 ;  /* 0x0000000e03047225 */ /* 0x000fc800078e0010 */
[----:B------:R-:W-:Y:S01]  /*74c0*/  IMAD R3, R3, R15, R0 ;  /* 0x0000000f03037224 */ /* 0x000fe200078e0200 */
[----:B------:R-:W-:Y:S02]  /*74d0*/  I2FP.F32.U32 R0, R24 ;  /* 0x0000001800007245 */ /* 0x000fe40000201000 */
[----:B------:R-:W2:Y:S01]  /*74e0*/  LDC R26, c[0x0][0x658] ;  /* 0x00019600ff1a7b82 */ /* 0x000ea20000000800 */
[----:B------:R-:W-:Y:S01]  /*74f0*/  IMAD.IADD R3, R5, 0x1, R3 ;  /* 0x0000000105037824 */ /* 0x000fe200078e0203 */
[----:B---3--:R-:W-:Y:S01]  /*7500*/  ISETP.NE.U32.AND P0, PT, R28, RZ, PT ;  /* 0x000000ff1c00720c */ /* 0x008fe20003f05070 */
[----:B------:R-:W-:Y:S01]  /*7510*/  FMUL R0, R0, UR4 ;  /* 0x0000000400007c20 */ /* 0x000fe20008400000 */
[----:B------:R-:W-:Y:S02]  /*7520*/  IMAD.MOV.U32 R5, RZ, RZ, -0x1 ;  /* 0xffffffffff057424 */ /* 0x000fe400078e00ff */
[----:B------:R-:W-:Y:S01]  /*7530*/  ISETP.NE.AND.EX P0, PT, R29, RZ, PT, P0 ;  /* 0x000000ff1d00720c */ /* 0x000fe20003f05300 */
[----:B------:R3:W4:Y:S01]  /*7540*/  F2I.U32.TRUNC.NTZ R13, R0 ;  /* 0x00000000000d7305 */ /* 0x000722000020f000 */
[----:B------:R-:W3:Y:S01]  /*7550*/  LDC R15, c[0x0][0x148] ;  /* 0x00005200ff0f7b82 */ /* 0x000ee20000000800 */
[----:B0-----:R-:W-:-:S02]  /*7560*/  SHF.R.U64 R12, R4, R6, R3 ;  /* 0x00000006040c7219 */ /* 0x001fc40000001203 */
[----:B------:R-:W-:-:S05]  /*7570*/  SHF.R.U32.HI R3, RZ, R6, R3 ;  /* 0x00000006ff037219 */ /* 0x000fca0000011603 */
[----:B------:R-:W0:Y:S01]  /*7580*/  LDC R20, c[0x0][0x600] ;  /* 0x00018000ff147b82 */ /* 0x000e220000000800 */
[-CC-:B-1----:R-:W-:Y:S02]  /*7590*/  SHF.R.U64 R10, R12, R8.reuse, R3.reuse ;  /* 0x000000080c0a7219 */ /* 0x182fe40000001203 */
[----:B------:R-:W-:-:S05]  /*75a0*/  SHF.R.U32.HI R3, RZ, R8, R3 ;  /* 0x00000008ff037219 */ /* 0x000fca0000011603 */
[----:B------:R-:W1:Y:S01]  /*75b0*/  LDC R27, c[0x0][0x648] ;  /* 0x00019200ff1b7b82 */ /* 0x000e620000000800 */
[-C--:B--2---:R-:W-:Y:S02]  /*75c0*/  SHF.L.U32 R4, R5, R26.reuse, RZ ;  /* 0x0000001a05047219 */ /* 0x084fe400000006ff */
[-CC-:B------:R-:W-:Y:S02]  /*75d0*/  SHF.R.U64 R14, R10, R26.reuse, R3.reuse ;  /* 0x0000001a0a0e7219 */ /* 0x180fe40000001203 */
[----:B------:R-:W-:Y:S02]  /*75e0*/  SHF.R.U32.HI R5, RZ, R26, R3 ;  /* 0x0000001aff057219 */ /* 0x000fe40000011603 */
[----:B------:R-:W-:Y:S01]  /*75f0*/  LOP3.LUT R25, RZ, R4, RZ, 0x33, !PT ;  /* 0x00000004ff197212 */ /* 0x000fe200078e33ff */
[----:B------:R-:W2:Y:S01]  /*7600*/  LDC R30, c[0x0][0x638] ;  /* 0x00018e00ff1e7b82 */ /* 0x000ea20000000800 */
[----:B------:R-:W-:Y:S01]  /*7610*/  SHF.L.U32 R26, R7, R26, RZ ;  /* 0x0000001a071a7219 */ /* 0x000fe200000006ff */
[----:B------:R-:W-:-:S06]  /*7620*/  IMAD.MOV.U32 R4, RZ, RZ, R14 ;  /* 0x000000ffff047224 */ /* 0x000fcc00078e000e */
[----:B------:R-:W0:Y:S01]  /*7630*/  LDC R31, c[0x0][0x610] ;  /* 0x00018400ff1f7b82 */ /* 0x000e220000000800 */
[----:B----4-:R-:W-:Y:S05]  /*7640*/  @!P0 BRA `(.L_x_161) ;  /* 0x0000000000288947 */ /* 0x010fea0003800000 */
        /* <DEDUP_REMOVED lines=10> */
.L_x_161:
[----:B------:R-:W-:Y:S01]  /*76f0*/  ISETP.NE.AND P0, PT, R2, 0x1, PT ;  /* 0x000000010200780c */ /* 0x000fe20003f05270 */
[----:B0-----:R-:W-:Y:S01]  /*7700*/  VIADD R7, R20, 0xffffffff ;  /* 0xffffffff14077836 */ /* 0x001fe20000000000 */
[----:B-1-3--:R-:W-:Y:S01]  /*7710*/  SHF.R.U64 R0, R4, R27, R5 ;  /* 0x0000001b04007219 */ /* 0x00afe20000001205 */
[----:B------:R-:W-:Y:S01]  /*7720*/  IMAD.MOV R13, RZ, RZ, -R13 ;  /* 0x000000ffff0d7224 */ /* 0x000fe200078e0a0d */
[----:B------:R-:W-:Y:S01]  /*7730*/  LOP3.LUT R5, R10, R25, RZ, 0xc0, !PT ;  /* 0x000000190a057212 */ /* 0x000fe200078ec0ff */
[----:B------:R-:W-:Y:S01]  /*7740*/  IMAD.MOV.U32 R4, RZ, RZ, 0x1 ;  /* 0x00000001ff047424 */ /* 0x000fe200078e00ff */
[----:B------:R-:W-:Y:S01]  /*7750*/  LOP3.LUT R12, R12, R7, RZ, 0xc0, !PT ;  /* 0x000000070c0c7212 */ /* 0x000fe200078ec0ff */
[----:B------:R-:W-:Y:S02]  /*7760*/  IMAD.MOV R3, RZ, RZ, -R0 ;  /* 0x000000ffff037224 */ /* 0x000fe400078e0a00 */
[----:B------:R-:W-:Y:S02]  /*7770*/  IMAD R0, R26, R0, R5 ;  /* 0x000000001a007224 */ /* 0x000fe400078e0205 */
[----:B--2---:R-:W-:-:S02]  /*7780*/  IMAD R3, R3, R30, R14 ;  /* 0x0000001e03037224 */ /* 0x004fc400078e020e */
[----:B------:R-:W-:Y:S02]  /*7790*/  @P0 IMAD R21, R15, R13, R24 ;  /* 0x0000000d0f150224 */ /* 0x000fe400078e0218 */
[----:B------:R-:W-:Y:S01]  /*77a0*/  IMAD R5, R3, R20, R12 ;  /* 0x0000001403057224 */ /* 0x000fe200078e020c */
[----:B------:R-:W-:Y:S01]  /*77b0*/  PRMT R3, R4, 0x7610, R3 ;  /* 0x0000761004037816 */ /* 0x000fe20000000003 */
[----:B------:R-:W-:-:S05]  /*77c0*/  IMAD R0, R0, R31, R21 ;  /* 0x0000001f00007224 */ /* 0x000fca00078e0215 */
[----:B------:R-:W-:Y:S02]  /*77d0*/  SEL R92, R5, R0, !P0 ;  /* 0x00000000055c7207 */ /* 0x000fe40004000000 */
[----:B------:R-:W-:-:S07]  /*77e0*/  SEL R0, R0, R5, !P0 ;  /* 0x0000000500007207 */ /* 0x000fce0004000000 */
.L_x_159:
[----:B------:R-:W-:Y:S01]  /*77f0*/  LOP3.LUT P0, RZ, R3, 0xff, RZ, 0xc0, !PT ;  /* 0x000000ff03ff7812 */ /* 0x000fe2000780c0ff */
[----:B------:R-:W-:-:S12]  /*7800*/  IMAD.MOV.U32 R96, RZ, RZ, R0 ;  /* 0x000000ffff607224 */ /* 0x000fd800078e0000 */
[----:B------:R-:W-:Y:S05]  /*7810*/  @P0 BRA `(.L_x_162) ;  /* 0xffffff9800800947 */ /* 0x000fea000383ffff */
[----:B------:R-:W-:Y:S05]  /*7820*/  EXIT ;  /* 0x000000000000794d */ /* 0x000fea0003800000 */
.L_x_7:
[----:B0-----:R-:W-:Y:S01]  /*7830*/  ULDC.64 UR4, c[0x0][0x650] ;  /* 0x0001940000047ab9 */ /* 0x001fe20000000a00 */
        /* <DEDUP_REMOVED lines=25> */
.L_x_164:
[----:B------:R-:W0:Y:S01]  /*79d0*/  LDC.64 R28, c[0x0][0x640] ;  /* 0x00019000ff1c7b82 */ /* 0x000e220000000a00 */
[-CC-:B------:R-:W-:Y:S01]  /*79e0*/  SHF.R.U64 R22, R12, R6.reuse, R13.reuse ;  /* 0x000000060c167219 */ /* 0x180fe2000000120d */
[----:B------:R-:W-:Y:S01]  /*79f0*/  IMAD.MOV.U32 R30, RZ, RZ, 0x1 ;  /* 0x00000001ff1e7424 */ /* 0x000fe200078e00ff */
[----:B------:R-:W-:Y:S02]  /*7a00*/  SHF.R.U32.HI R6, RZ, R6, R13 ;  /* 0x00000006ff067219 */ /* 0x000fe4000001160d */
        /* <DEDUP_REMOVED lines=8> */
[----:B------:R-:W-:Y:S01]  /*7a90*/  IMAD.IADD R9, R9, 0x1, R11 ;  /* 0x0000000109097824 */ /* 0x000fe200078e020b */
[----:B0-----:R-:W-:-:S04]  /*7aa0*/  ISETP.NE.U32.AND P0, PT, R28, RZ, PT ;  /* 0x000000ff1c00720c */ /* 0x001fc80003f05070 */
[----:B------:R-:W-:Y:S02]  /*7ab0*/  ISETP.NE.AND.EX P0, PT, R29, RZ, PT, P0 ;  /* 0x000000ff1d00720c */ /* 0x000fe40003f05300 */
[----:B------:R-:W0:Y:S01]  /*7ac0*/  LDC R20, c[0x0][0x600] ;  /* 0x00018000ff147b82 */ /* 0x000e220000000800 */
[-CC-:B-1----:R-:W-:Y:S01]  /*7ad0*/  SHF.R.U64 R14, R8, R10.reuse, R9.reuse ;  /* 0x0000000a080e7219 */ /* 0x182fe20000001209 */
[----:B------:R-:W-:Y:S01]  /*7ae0*/  IMAD.MOV.U32 R8, RZ, RZ, -0x1 ;  /* 0xffffffffff087424 */ /* 0x000fe200078e00ff */
[----:B------:R-:W-:-:S05]  /*7af0*/  SHF.R.U32.HI R9, RZ, R10, R9 ;  /* 0x0000000aff097219 */ /* 0x000fca0000011609 */
[----:B------:R-:W1:Y:S01]  /*7b00*/  LDC R24, c[0x0][0x648] ;  /* 0x00019200ff187b82 */ /* 0x000e620000000800 */
[-CC-:B--2---:R-:W-:Y:S02]  /*7b10*/  SHF.R.U64 R23, R14, R12.reuse, R9.reuse ;  /* 0x0000000c0e177219 */ /* 0x184fe40000001209 */
[----:B------:R-:W-:-:S05]  /*7b20*/  SHF.R.U32.HI R6, RZ, R12, R9 ;  /* 0x0000000cff067219 */ /* 0x000fca0000011609 */
[----:B------:R-:W2:Y:S01]  /*7b30*/  LDC R26, c[0x0][0x638] ;  /* 0x00018e00ff1a7b82 */ /* 0x000ea20000000800 */
[-C--:B---3--:R-:W-:Y:S02]  /*7b40*/  SHF.L.U32 R8, R8, R27.reuse, RZ ;  /* 0x0000001b08087219 */ /* 0x088fe400000006ff */
[-CC-:B------:R-:W-:Y:S02]  /*7b50*/  SHF.R.U64 R25, R23, R27.reuse, R6.reuse ;  /* 0x0000001b17197219 */ /* 0x180fe40000001206 */
[----:B------:R-:W-:Y:S02]  /*7b60*/  LOP3.LUT R32, RZ, R8, RZ, 0x33, !PT ;  /* 0x00000008ff207212 */ /* 0x000fe400078e33ff */
[----:B------:R-:W-:Y:S01]  /*7b70*/  SHF.R.U32.HI R9, RZ, R27, R6 ;  /* 0x0000001bff097219 */ /* 0x000fe20000011606 */
[----:B------:R-:W3:Y:S01]  /*7b80*/  LDC R31, c[0x0][0x610] ;  /* 0x00018400ff1f7b82 */ /* 0x000ee20000000800 */
[----:B------:R-:W-:Y:S01]  /*7b90*/  IMAD.MOV.U32 R8, RZ, RZ, R25 ;  /* 0x000000ffff087224 */ /* 0x000fe200078e0019 */
[----:B------:R-:W-:Y:S06]  /*7ba0*/  @!P0 BRA `(.L_x_165) ;  /* 0x0000000000288947 */ /* 0x000fec0003800000 */
        /* <DEDUP_REMOVED lines=10> */
.L_x_165:
[----:B------:R-:W-:Y:S01]  /*7c50*/  ISETP.NE.AND P0, PT, R2, 0x1, PT ;  /* 0x000000010200780c */ /* 0x000fe20003f05270 */
[----:B------:R-:W-:Y:S01]  /*7c60*/  IMAD.MOV.U32 R13, RZ, RZ, R22 ;  /* 0x000000ffff0d7224 */ /* 0x000fe200078e0016 */
[----:B-1----:R-:W-:Y:S01]  /*7c70*/  SHF.R.U64 R6, R8, R24, R9 ;  /* 0x0000001808067219 */ /* 0x002fe20000001209 */
[----:B0-----:R-:W-:Y:S01]  /*7c80*/  VIADD R9, R20, 0xffffffff ;  /* 0xffffffff14097836 */ /* 0x001fe20000000000 */
[----:B------:R-:W-:Y:S02]  /*7c90*/  SHF.L.U32 R30, R30, R27, RZ ;  /* 0x0000001b1e1e7219 */ /* 0x000fe400000006ff */
[----:B------:R-:W-:Y:S01]  /*7ca0*/  LOP3.LUT R5, R23, R32, RZ, 0xc0, !PT ;  /* 0x0000002017057212 */ /* 0x000fe200078ec0ff */
[----:B------:R-:W-:-:S04]  /*7cb0*/  IMAD.MOV R8, RZ, RZ, -R6 ;  /* 0x000000ffff087224 */ /* 0x000fc800078e0a06 */
[----:B------:R-:W-:Y:S01]  /*7cc0*/  IMAD R6, R30, R6, R5 ;  /* 0x000000061e067224 */ /* 0x000fe200078e0205 */
[----:B------:R-:W-:Y:S01]  /*7cd0*/  LOP3.LUT R5, R14, R9, RZ, 0xc0, !PT ;  /* 0x000000090e057212 */ /* 0x000fe200078ec0ff */
[----:B------:R-:W-:Y:S02]  /*7ce0*/  @P0 IMAD R3, R7, R21, R4 ;  /* 0x0000001507030224 */ /* 0x000fe400078e0204 */
[----:B--2---:R-:W-:Y:S02]  /*7cf0*/  IMAD R4, R8, R26, R25 ;  /* 0x0000001a08047224 */ /* 0x004fe400078e0219 */
[----:B---3--:R-:W-:Y:S02]  /*7d00*/  IMAD R3, R6, R31, R3 ;  /* 0x0000001f06037224 */ /* 0x008fe400078e0203 */
[----:B------:R-:W-:Y:S02]  /*7d10*/  IMAD R4, R4, R20, R5 ;  /* 0x0000001404047224 */ /* 0x000fe400078e0205 */
[----:B------:R-:W-:-:S03]  /*7d20*/  IMAD.MOV.U32 R6, RZ, RZ, 0x1 ;  /* 0x00000001ff067424 */ /* 0x000fc600078e00ff */
[----:B------:R-:W-:Y:S02]  /*7d30*/  SEL R20, R4, R3, !P0 ;  /* 0x0000000304147207 */ /* 0x000fe40004000000 */
[----:B------:R-:W-:-:S07]  /*7d40*/  SEL R11, R3, R4, !P0 ;  /* 0x00000004030b7207 */ /* 0x000fce0004000000 */
.L_x_163:
[----:B------:R-:W-:-:S08]  /*7d50*/  NOP ;  /* 0x0000000000007918 */ /* 0x000fd00000000000 */
[----:B------:R-:W0:-:S00]  /*7d60*/  USETMAXREG.DEALLOC.CTAPOOL 0x28 ;  /* 0x00000028000079c8 */ /* 0x000e0000080e0500 */
[----:B0-----:R-:W-:-:S13]  /*7d70*/  ISETP.NE.AND P0, PT, R0, RZ, PT ;  /* 0x000000ff0000720c */ /* 0x001fda0003f05270 */
[----:B------:R-:W-:Y:S05]  /*7d80*/  @P0 EXIT ;  /* 0x000000000000094d */ /* 0x000fea0003800000 */
[----:B------:R-:W-:Y:S01]  /*7d90*/  LOP3.LUT P0, RZ, R6, 0xff, RZ, 0xc0, !PT ;  /* 0x000000ff06ff7812 */ /* 0x000fe2000780c0ff */
[----:B------:R-:W-:Y:S02]  /*7da0*/  IMAD.MOV.U32 R0, RZ, RZ, 0x1 ;  /* 0x00000001ff007424 */ /* 0x000fe400078e00ff */
[----:B------:R-:W-:-:S10]  /*7db0*/  IMAD.MOV.U32 R12, RZ, RZ, RZ ;  /* 0x000000ffff0c7224 */ /* 0x000fd400078e00ff */
[----:B------:R-:W-:Y:S05]  /*7dc0*/  @!P0 BRA `(.L_x_166) ;  /* 0x0000000c007c8947 */ /* 0x000fea0003800000 */
[----:B------:R-:W0:Y:S01]  /*7dd0*/  LDC R0, c[0x0][0x28c] ;  /* 0x0000a300ff007b82 */ /* 0x000e220000000800 */
[----:B------:R-:W-:Y:S01]  /*7de0*/  ULDC UR5, c[0x0][0x658] ;  /* 0x0001960000057ab9 */ /* 0x000fe20000000800 */
[----:B------:R-:W-:Y:S01]  /*7df0*/  UMOV UR11, 0xffffffff ;  /* 0xffffffff000b7882 */ /* 0x000fe20000000000 */
[----:B------:R-:W-:Y:S01]  /*7e00*/  UMOV UR15, 0x1 ;  /* 0x00000001000f7882 */ /* 0x000fe20000000000 */
[----:B------:R-:W-:Y:S01]  /*7e10*/  USHF.L.U32 UR11, UR11, UR5, URZ ;  /* 0x000000050b0b7299 */ /* 0x000fe2000800063f */
[----:B------:R-:W-:Y:S01]  /*7e20*/  BSSY B0, `(.L_x_166) ;  /* 0x00000d9000007945 */ /* 0x000fe20003800000 */
[----:B------:R-:W-:Y:S01]  /*7e30*/  ULDC UR9, c[0x0][0xc] ;  /* 0x0000030000097ab9 */ /* 0x000fe20000000800 */
[----:B------:R-:W-:Y:S01]  /*7e40*/  ULDC UR14, c[0x0][0x10] ;  /* 0x00000400000e7ab9 */ /* 0x000fe20000000800 */
[----:B------:R-:W1:Y:S01]  /*7e50*/  S2UR UR8, SR_CgaCtaId ;  /* 0x00000000000879c3 */ /* 0x000e620000008800 */
[----:B------:R-:W-:Y:S01]  /*7e60*/  ULOP3.LUT UR13, URZ, UR11, URZ, 0x33, !UPT ;  /* 0x0000000b3f0d7292 */ /* 0x000fe2000f8e333f */
[----:B------:R-:W-:Y:S01]  /*7e70*/  IMAD.MOV.U32 R10, RZ, RZ, 0x1 ;  /* 0x00000001ff0a7424 */ /* 0x000fe200078e00ff */
[----:B------:R-:W-:Y:S01]  /*7e80*/  LOP3.LUT R9, R19, 0x2, RZ, 0xfc, !PT ;  /* 0x0000000213097812 */ /* 0x000fe200078efcff */
[----:B------:R-:W-:Y:S01]  /*7e90*/  IMAD.MOV.U32 R12, RZ, RZ, RZ ;  /* 0x000000ffff0c7224 */ /* 0x000fe200078e00ff */
[----:B------:R-:W-:Y:S01]  /*7ea0*/  ULDC UR4, c[0x0][0x600] ;  /* 0x0001800000047ab9 */ /* 0x000fe20000000800 */
[----:B------:R-:W-:Y:S01]  /*7eb0*/  UMOV UR18, 0x5 ;  /* 0x0000000500127882 */ /* 0x000fe20000000000 */
[----:B------:R-:W-:-:S02]  /*7ec0*/  UIADD3 UR4, UR4, -0x1, URZ ;  /* 0xffffffff04047890 */ /* 0x000fc4000fffe03f */
[----:B------:R-:W-:Y:S01]  /*7ed0*/  USHF.L.U32 UR5, UR15, UR5, URZ ;  /* 0x000000050f057299 */ /* 0x000fe2000800063f */
[----:B------:R-:W-:Y:S01]  /*7ee0*/  ULDC.64 UR28, c[0x0][0x198] ;  /* 0x00006600001c7ab9 */ /* 0x000fe20000000a00 */
[----:B0-----:R-:W-:-:S05]  /*7ef0*/  VIADD R0, R0, 0x3f ;  /* 0x0000003f00007836 */ /* 0x001fca0000000000 */
[----:B------:R-:W-:Y:S01]  /*7f00*/  SHF.R.S32.HI R3, RZ, 0x1f, R0 ;  /* 0x0000001fff037819 */ /* 0x000fe20000011400 */
[----:B-1----:R-:W-:-:S03]  /*7f10*/  ULOP3.LUT UR10, UR8, 0x1, URZ, 0xc0, !UPT ;  /* 0x00000001080a7892 */ /* 0x002fc6000f8ec03f */
[----:B------:R-:W-:Y:S01]  /*7f20*/  LEA.HI R3, R3, R0, RZ, 0x6 ;  /* 0x0000000003037211 */ /* 0x000fe200078f30ff */
[----:B------:R-:W-:Y:S01]  /*7f30*/  USHF.R.U32.HI UR25, URZ, 0x1, UR8 ;  /* 0x000000013f197899 */ /* 0x000fe20008011608 */
[----:B------:R-:W-:Y:S01]  /*7f40*/  IMAD.MOV.U32 R0, RZ, RZ, 0x1 ;  /* 0x00000001ff007424 */ /* 0x000fe200078e00ff */
[----:B------:R-:W-:Y:S01]  /*7f50*/  USHF.L.U32 UR6, UR8, 0x5, URZ ;  /* 0x0000000508067899 */ /* 0x000fe2000800063f */
[----:B------:R-:W-:Y:S01]  /*7f60*/  SHF.R.S32.HI R3, RZ, 0x6, R3 ;  /* 0x00000006ff037819 */ /* 0x000fe20000011403 */
[----:B------:R-:W-:Y:S02]  /*7f70*/  USHF.L.U32 UR7, UR8, 0xb, URZ ;  /* 0x0000000b08077899 */ /* 0x000fe4000800063f */
[----:B------:R-:W-:Y:S02]  /*7f80*/  ULOP3.LUT UR8, UR8, 0xfffffffe, URZ, 0xc0, !UPT ;  /* 0xfffffffe08087892 */ /* 0x000fe4000f8ec03f */
[----:B------:R-:W-:Y:S01]  /*7f90*/  UISETP.GT.U32.AND UP0, UPT, UR10, 0xffff, UPT ;  /* 0x0000ffff0a00788c */ /* 0x000fe2000bf04070 */
[----:B------:R-:W-:Y:S01]  /*7fa0*/  VIADD R8, R3, 0x1 ;  /* 0x0000000103087836 */ /* 0x000fe20000000000 */
[----:B------:R-:W-:-:S02]  /*7fb0*/  USHF.L.U32 UR11, UR15, UR8, URZ ;  /* 0x000000080f0b7299 */ /* 0x000fc4000800063f */
[----:B------:R-:W-:Y:S02]  /*7fc0*/  ULOP3.LUT UR12, UR8, 0x1, URZ, 0xfc, !UPT ;  /* 0x00000001080c7892 */ /* 0x000fe4000f8efc3f */
[----:B------:R-:W-:Y:S02]  /*7fd0*/  UIMAD.WIDE.U32 UR8, UR9, UR14, URZ ;  /* 0x0000000e090872a5 */ /* 0x000fe4000f8e003f */
[----:B------:R-:W-:Y:S01]  /*7fe0*/  USEL UR10, UR10, 0xffff, !UP0 ;  /* 0x0000ffff0a0a7887 */ /* 0x000fe2000c000000 */
[----:B------:R-:W-:Y:S01]  /*7ff0*/  ULDC UR14, c[0x0][0x14] ;  /* 0x00000500000e7ab9 */ /* 0x000fe20000000800 */
[----:B------:R-:W-:Y:S02]  /*8000*/  USHF.L.U32 UR12, UR15, UR12, URZ ;  /* 0x0000000c0f0c7299 */ /* 0x000fe4000800063f */
[----:B------:R-:W-:Y:S02]  /*8010*/  UIMAD.WIDE.U32 UR26, UR8, UR14, URZ ;  /* 0x0000000e081a72a5 */ /* 0x000fe4000f8e003f */
[----:B------:R-:W-:-:S02]  /*8020*/  UIMAD UR21, UR9, UR14, URZ ;  /* 0x0000000e091572a4 */ /* 0x000fc4000f8e023f */
[----:B------:R-:W-:Y:S02]  /*8030*/  ULOP3.LUT UR10, UR10, 0xffff, URZ, 0xc0, !UPT ;  /* 0x0000ffff0a0a7892 */ /* 0x000fe4000f8ec03f */
[----:B------:R-:W-:Y:S02]  /*8040*/  ULOP3.LUT UR6, UR6, 0x20, URZ, 0xc0, !UPT ;  /* 0x0000002006067892 */ /* 0x000fe4000f8ec03f */
[----:B------:R-:W-:Y:S02]  /*8050*/  ULOP3.LUT UR7, UR7, 0x800, URZ, 0xc0, !UPT ;  /* 0x0000080007077892 */ /* 0x000fe4000f8ec03f */
[----:B------:R-:W-:Y:S02]  /*8060*/  ULOP3.LUT UR19, UR11, UR12, URZ, 0xfc, !UPT ;  /* 0x0000000c0b137292 */ /* 0x000fe4000f8efc3f */
[----:B------:R-:W-:Y:S02]  /*8070*/  UIADD3 UR21, UR27, UR21, URZ ;  /* 0x000000151b157290 */ /* 0x000fe4000fffe03f */
[----:B------:R-:W-:-:S12]  /*8080*/  USHF.L.U32 UR18, UR18, UR10, URZ ;  /* 0x0000000a12127299 */ /* 0x000fd8000800063f */
.L_x_177:
[----:B------:R-:W-:-:S03]  /*8090*/  UMOV UR8, 0xffffffff ;  /* 0xffffffff00087882 */ /* 0x000fc60000000000 */
[----:B------:R-:W-:Y:S05]  /*80a0*/  BRA.DIV UR8, `(.L_x_167) ;  /* 0x0000000e08d07947 */ /* 0x000fea000b800000 */
[----:B------:R-:W-:-:S13]  /*80b0*/  ELECT P6, URZ, PT ;  /* 0x00000000003f782f */ /* 0x000fda00038c0000 */
.L_x_189:
[----:B------:R-:W0:Y:S01]  /*80c0*/  LDC R4, c[0x0][0x28c] ;  /* 0x0000a300ff047b82 */ /* 0x000e220000000800 */
[----:B------:R-:W-:Y:S01]  /*80d0*/  BSSY B1, `(.L_x_168) ;  /* 0x000003c000017945 */ /* 0x000fe20003800000 */
[----:B0-----:R-:W-:-:S13]  /*80e0*/  ISETP.LT.OR P6, PT, R4, 0x1, !P6 ;  /* 0x000000010400780c */ /* 0x001fda00077c1670 */
[----:B------:R-:W-:Y:S05]  /*80f0*/  @P6 BRA `(.L_x_169) ;  /* 0x0000000000e46947 */ /* 0x000fea0003800000 */
[----:B------:R-:W-:Y:S01]  /*8100*/  LEA R11, R11, UR25, 0x1 ;  /* 0x000000190b0b7c11 */ /* 0x000fe2000f8e08ff */
[----:B------:R-:W-:Y:S01]  /*8110*/  IMAD.MOV.U32 R21, RZ, RZ, RZ ;  /* 0x000000ffff157224 */ /* 0x000fe200078e00ff */
[----:B------:R-:W-:Y:S01]  /*8120*/  LEA R20, R20, UR6, 0x6 ;  /* 0x0000000614147c11 */ /* 0x000fe2000f8e30ff */
[----:B------:R-:W-:Y:S02]  /*8130*/  IMAD.MOV.U32 R4, RZ, RZ, R8 ;  /* 0x000000ffff047224 */ /* 0x000fe400078e0008 */
[----:B------:R-:W-:Y:S02]  /*8140*/  IMAD.MOV.U32 R5, RZ, RZ, R0 ;  /* 0x000000ffff057224 */ /* 0x000fe400078e0000 */
[----:B------:R-:W-:Y:S02]  /*8150*/  IMAD.MOV.U32 R6, RZ, RZ, R12 ;  /* 0x000000ffff067224 */ /* 0x000fe400078e000c */
[----:B------:R-:W-:-:S07]  /*8160*/  IMAD.SHL.U32 R15, R11, 0x80, RZ ;  /* 0x000000800b0f7824 */ /* 0x000fce00078e00ff */
.L_x_172:
[----:B------:R-:W0:Y:S01]  /*8170*/  S2R R14, SR_CgaCtaId ;  /* 0x00000000000e7919 */ /* 0x000e220000008800 */
[----:B------:R-:W-:Y:S02]  /*8180*/  MOV R7, 0x400 ;  /* 0x0000040000077802 */ /* 0x000fe40000000f00 */
[----:B------:R-:W-:-:S13]  /*8190*/  LOP3.LUT P1, RZ, R18, 0x7f, RZ, 0xc0, !PT ;  /* 0x0000007f12ff7812 */ /* 0x000fda000782c0ff */
[----:B------:R-:W1:Y:S01]  /*81a0*/  @!P1 LDC R11, c[0x0][0x500] ;  /* 0x00014000ff0b9b82 */ /* 0x000e620000000800 */
[----:B0-----:R-:W-:Y:S02]  /*81b0*/  LEA R22, R14, R7, 0x18 ;  /* 0x000000070e167211 */ /* 0x001fe400078ec0ff */
[----:B------:R-:W-:-:S03]  /*81c0*/  SHF.L.U32 R7, R5, 0x1f, RZ ;  /* 0x0000001f05077819 */ /* 0x000fc600000006ff */
[----:B------:R-:W-:-:S04]  /*81d0*/  IMAD R14, R6, 0x8, R22 ;  /* 0x00000008060e7824 */ /* 0x000fc800078e0216 */
[----:B------:R-:W0:Y:S02]  /*81e0*/  SYNCS.PHASECHK.TRANS64.TRYWAIT P0, [R14+URZ+0x28], R7 ;  /* 0x000028070e0075a7 */ /* 0x000e24000800017f */
[----:B01----:R-:W-:Y:S05]  /*81f0*/  @!P0 BRA `(.L_x_170) ;  /* 0x0000000c009c8947 */ /* 0x003fea0003800000 */
.L_x_190:
[----:B0-----:R-:W-:Y:S01]  /*8200*/  PRMT R7, R9, 0x9910, RZ ;  /* 0x0000991009077816 */ /* 0x001fe200000000ff */
[----:B------:R0:W-:Y:S03]  /*8210*/  @!P1 SYNCS.ARRIVE.TRANS64 RZ, [R14+URZ], R11 ;  /* 0x0000000b0eff99a7 */ /* 0x0001e6000800003f */
[----:B------:R-:W-:-:S13]  /*8220*/  ISETP.NE.AND P0, PT, R7, 0x2, PT ;  /* 0x000000020700780c */ /* 0x000fda0003f05270 */
[----:B0-----:R-:W-:Y:S05]  /*8230*/  @P0 BRA `(.L_x_171) ;  /* 0x0000000000040947 */ /* 0x001fea0003800000 */
[----:B------:R-:W-:Y:S01]  /*8240*/  BPT.TRAP 0x1 ;  /* 0x000000040000795c */ /* 0x000fe20000300000 */
.L_x_171:
[----:B------:R-:W-:Y:S01]  /*8250*/  LEA R7, R6, UR25, 0x1 ;  /* 0x0000001906077c11 */ /* 0x000fe2000f8e08ff */
[----:B------:R-:W-:Y:S01]  /*8260*/  VIADD R4, R4, 0xffffffff ;  /* 0xffffffff04047836 */ /* 0x000fe20000000000 */
[----:B------:R-:W-:Y:S01]  /*8270*/  R2UR UR23, R15 ;  /* 0x000000000f1772ca */ /* 0x000fe200000e0000 */
[----:B------:R-:W-:Y:S01]  /*8280*/  UIADD3 UR14, UP0, UR28, 0xf0, URZ ;  /* 0x000000f01c0e7890 */ /* 0x000fe2000ff1e03f */
[----:B------:R-:W-:Y:S01]  /*8290*/  R2UR UR9, R14 ;  /* 0x000000000e0972ca */ /* 0x000fe200000e0000 */
[----:B------:R-:W-:Y:S01]  /*82a0*/  IMAD.SHL.U32 R7, R7, 0x2000, RZ ;  /* 0x0000200007077824 */ /* 0x000fe200078e00ff */
[----:B------:R-:W-:Y:S01]  /*82b0*/  R2UR UR10, R21 ;  /* 0x00000000150a72ca */ /* 0x000fe200000e0000 */
[----:B------:R-:W-:Y:S01]  /*82c0*/  UIADD3 UR32, UP1, UR28, 0x1f0, URZ ;  /* 0x000001f01c207890 */ /* 0x000fe2000ff3e03f */
[----:B------:R-:W-:Y:S01]  /*82d0*/  R2UR UR12, R13 ;  /* 0x000000000d0c72ca */ /* 0x000fe200000e0000 */
[--C-:B------:R-:W-:Y:S01]  /*82e0*/  IMAD R11, R7, 0x2, R22.reuse ;  /* 0x00000002070b7824 */ /* 0x100fe200078e0216 */
[----:B------:R-:W-:Y:S01]  /*82f0*/  LEA R7, R6, UR7, 0xc ;  /* 0x0000000706077c11 */ /* 0x000fe2000f8e60ff */
[----:B------:R-:W-:Y:S01]  /*8300*/  UIADD3.X UR15, URZ, UR29, URZ, UP0, !UPT ;  /* 0x0000001d3f0f7290 */ /* 0x000fe200087fe43f */
[----:B------:R-:W-:Y:S01]  /*8310*/  R2UR UR24, R20 ;  /* 0x00000000141872ca */ /* 0x000fe200000e0000 */
[----:B------:R-:W-:Y:S01]  /*8320*/  UPRMT UR20, URZ, 0x5410, UR18 ;  /* 0x000054103f147896 */ /* 0x000fe20008000012 */
[----:B------:R-:W-:Y:S01]  /*8330*/  R2UR UR8, R11 ;  /* 0x000000000b0872ca */ /* 0x000fe200000e0000 */
[----:B------:R-:W-:Y:S01]  /*8340*/  IMAD R7, R7, 0x2, R22 ;  /* 0x0000000207077824 */ /* 0x000fe200078e0216 */
[----:B------:R-:W-:Y:S01]  /*8350*/  ISETP.GT.AND P1, PT, R4, 0x1, PT ;  /* 0x000000010400780c */ /* 0x000fe20003f24270 */
[----:B------:R-:W-:Y:S01]  /*8360*/  VIADD R6, R6, 0x1 ;  /* 0x0000000106067836 */ /* 0x000fe20000000000 */
[----:B------:R-:W-:Y:S01]  /*8370*/  UPRMT UR30, URZ, 0x5410, UR19 ;  /* 0x000054103f1e7896 */ /* 0x000fe20008000013 */
[----:B------:R-:W-:Y:S01]  /*8380*/  VIADD R21, R21, 0x40 ;  /* 0x0000004015157836 */ /* 0x000fe20000000000 */
[----:B------:R-:W-:Y:S01]  /*8390*/  R2UR UR11, R7 ;  /* 0x00000000070b72ca */ /* 0x000fe200000e0000 */
[----:B------:R-:W-:Y:S01]  /*83a0*/  UIADD3.X UR33, URZ, UR29, URZ, UP1, !UPT ;  /* 0x0000001d3f217290 */ /* 0x000fe20008ffe43f */
[----:B------:R-:W-:Y:S01]  /*83b0*/  ISETP.NE.AND P0, PT, R6, 0x5, PT ;  /* 0x000000050600780c */ /* 0x000fe20003f05270 */
[----:B------:R-:W-:Y:S01]  /*83c0*/  UMOV UR16, 0x0 ;  /* 0x0000000000107882 */ /* 0x000fe20000000000 */
[----:B------:R-:W-:-:S02]  /*83d0*/  UMOV UR17, 0x10000000 ;  /* 0x1000000000117882 */ /* 0x000fc40000000000 */
[----:B------:R-:W-:Y:S01]  /*83e0*/  SEL R14, RZ, 0x1, P0 ;  /* 0x00000001ff0e7807 */ /* 0x000fe20000000000 */
[----:B------:R-:W-:Y:S01]  /*83f0*/  UIADD3 UR8, UR8, 0x100, URZ ;  /* 0x0000010008087890 */ /* 0x000fe2000fffe03f */
[----:B------:R-:W-:Y:S02]  /*8400*/  SEL R6, R6, RZ, P0 ;  /* 0x000000ff06067207 */ /* 0x000fe40000000000 */
[----:B------:R-:W-:-:S03]  /*8410*/  LOP3.LUT R5, R5, R14, RZ, 0x3c, !PT ;  /* 0x0000000e05057212 */ /* 0x000fc600078e3cff */
[----:B------:R-:W-:-:S03]  /*8420*/  UIADD3 UR22, UR11, 0x28100, URZ ;  /* 0x000281000b167890 */ /* 0x000fc6000fffe03f */
[----:B------:R-:W-:Y:S02]  /*8430*/  UMOV UR11, UR23 ;  /* 0x00000017000b7c82 */ /* 0x000fe40008000000 */
[----:B------:R0:W-:Y:S02]  /*8440*/  UTMALDG.3D.MULTICAST [UR8], [UR14], UR20, desc[UR16] ;  /* 0x000010080e0073b4 */ /* 0x0001e40008011814 */
[----:B0-----:R-:W-:Y:S01]  /*8450*/  UMOV UR8, UR22 ;  /* 0x0000001600087c82 */ /* 0x001fe20008000000 */
[----:B------:R-:W-:Y:S02]  /*8460*/  UMOV UR11, UR24 ;  /* 0x00000018000b7c82 */ /* 0x000fe40008000000 */
[----:B------:R0:W-:Y:S02]  /*8470*/  UTMALDG.3D.MULTICAST [UR8], [UR32], UR30, desc[UR16] ;  /* 0x00001008200073b4 */ /* 0x0001e4000801181e */
[----:B0-----:R-:W-:Y:S05]  /*8480*/  @P1 BRA `(.L_x_172) ;  /* 0xfffffffc00381947 */ /* 0x001fea000383ffff */
.L_x_169:
[----:B------:R-:W-:Y:S05]  /*8490*/  BSYNC B1 ;  /* 0x0000000000017941 */ /* 0x000fea0003800000 */
.L_x_168:
[----:B------:R-:W-:Y:S01]  /*84a0*/  LOP3.LUT P1, RZ, R10, 0xff, RZ, 0xc0, !PT ;  /* 0x000000ff0aff7812 */ /* 0x000fe2000782c0ff */
[C---:B------:R-:W-:Y:S01]  /*84b0*/  IMAD.IADD R12, R3.reuse, 0x1, R12 ;  /* 0x00000001030c7824 */ /* 0x040fe200078e020c */
[----:B------:R-:W-:Y:S01]  /*84c0*/  ULDC.64 UR8, c[0x0][0x650] ;  /* 0x0001940000087ab9 */ /* 0x000fe20000000a00 */
[C---:B------:R-:W-:Y:S01]  /*84d0*/  ISETP.GE.U32.AND P2, PT, R3.reuse, 0x5, PT ;  /* 0x000000050300780c */ /* 0x040fe20003f46070 */
[----:B------:R-:W-:Y:S01]  /*84e0*/  BSSY B1, `(.L_x_173) ;  /* 0x000006a000017945 */ /* 0x000fe20003800000 */
[----:B------:R-:W-:Y:S01]  /*84f0*/  IMAD.MOV.U32 R11, RZ, RZ, -0x1 ;  /* 0xffffffffff0b7424 */ /* 0x000fe200078e00ff */
[----:B------:R-:W-:Y:S01]  /*8500*/  ISETP.GT.U32.AND P0, PT, R12, 0x4, PT ;  /* 0x000000040c00780c */ /* 0x000fe20003f04070 */
[----:B------:R-:W-:Y:S01]  /*8510*/  IMAD.MOV.U32 R20, RZ, RZ, -0x1 ;  /* 0xffffffffff147424 */ /* 0x000fe200078e00ff */
[----:B------:R-:W-:Y:S01]  /*8520*/  PRMT R10, RZ, 0x7610, R10 ;  /* 0x00007610ff0a7816 */ /* 0x000fe2000000000a */
[----:B------:R-:W-:Y:S01]  /*8530*/  IMAD.MOV.U32 R13, RZ, RZ, -0x1 ;  /* 0xffffffffff0d7424 */ /* 0x000fe200078e00ff */
[----:B------:R-:W-:-:S03]  /*8540*/  ISETP.LT.U32.AND P0, PT, R3, 0x5, P0 ;  /* 0x000000050300780c */ /* 0x000fc60000701070 */
[----:B------:R-:W0:Y:S01]  /*8550*/  @P1 S2R R5, SR_CgaCtaId ;  /* 0x0000000000051919 */ /* 0x000e220000008800 */
[----:B------:R-:W-:-:S04]  /*8560*/  @P1 MOV R4, 0x400 ;  /* 0x0000040000041802 */ /* 0x000fc80000000f00 */
[----:B0-----:R-:W-:Y:S01]  /*8570*/  @P1 LEA R6, R5, R4, 0x18 ;  /* 0x0000000405061211 */ /* 0x001fe200078ec0ff */
[----:B------:R-:W-:-:S03]  /*8580*/  IMAD.WIDE.U32 R4, R12, -0x33333333, RZ ;  /* 0xcccccccd0c047825 */ /* 0x000fc600078e00ff */
[----:B------:R0:W-:Y:S01]  /*8590*/  @P1 SYNCS.ARRIVE.TRANS64.A1T0 RZ, [R6+URZ+0x68], RZ ;  /* 0x000068ff06ff19a7 */ /* 0x0001e2000810003f */
[----:B------:R-:W-:Y:S02]  /*85a0*/  IADD3 R16, P1, R16, UR26, RZ ;  /* 0x0000001a10107c10 */ /* 0x000fe4000ff3e0ff */
[----:B------:R-:W-:Y:S02]  /*85b0*/  SHF.R.U32.HI R7, RZ, 0x2, R5 ;  /* 0x00000002ff077819 */ /* 0x000fe40000011605 */
[----:B------:R-:W-:Y:S02]  /*85c0*/  SEL R5, RZ, 0x1, !P0 ;  /* 0x00000001ff057807 */ /* 0x000fe40004000000 */
[----:B------:R-:W-:Y:S01]  /*85d0*/  IADD3.X R17, R17, UR21, RZ, P1, !PT ;  /* 0x0000001511117c10 */ /* 0x000fe20008ffe4ff */
[----:B------:R-:W-:Y:S01]  /*85e0*/  IMAD R12, R7, -0x5, R12 ;  /* 0xfffffffb070c7824 */ /* 0x000fe200078e020c */
[----:B------:R-:W-:Y:S02]  /*85f0*/  ISETP.GE.U32.AND P0, PT, R16, UR8, PT ;  /* 0x0000000810007c0c */ /* 0x000fe4000bf06070 */
[----:B------:R-:W-:-:S02]  /*8600*/  LOP3.LUT R0, R0, R5, RZ, 0x3c, !PT ;  /* 0x0000000500007212 */ /* 0x000fc400078e3cff */
[----:B------:R-:W-:Y:S02]  /*8610*/  ISETP.GE.U32.AND.EX P0, PT, R17, UR9, PT, P0 ;  /* 0x0000000911007c0c */ /* 0x000fe4000bf06100 */
[----:B------:R-:W-:Y:S02]  /*8620*/  @P2 LOP3.LUT R0, R0, 0x1, R7, 0x78, !PT ;  /* 0x0000000100002812 */ /* 0x000fe400078e7807 */
[----:B------:R-:W-:-:S09]  /*8630*/  PRMT R4, RZ, 0x7610, R4 ;  /* 0x00007610ff047816 */ /* 0x000fd20000000004 */
[----:B0-----:R-:W-:Y:S05]  /*8640*/  @P0 BRA `(.L_x_174) ;  /* 0x00000004004c0947 */ /* 0x001fea0003800000 */
[----:B------:R-:W0:Y:S01]  /*8650*/  S2R R14, SR_CTAID.X ;  /* 0x00000000000e7919 */ /* 0x000e220000002500 */
[----:B------:R-:W-:Y:S01]  /*8660*/  ULDC.64 UR8, c[0x0][0x628] ;  /* 0x00018a0000087ab9 */ /* 0x000fe20000000a00 */
[----:B------:R-:W1:Y:S01]  /*8670*/  LDC R15, c[0x0][0x144] ;  /* 0x00005100ff0f7b82 */ /* 0x000e620000000800 */
[----:B------:R-:W-:Y:S01]  /*8680*/  ISETP.NE.U32.AND P0, PT, RZ, UR8, PT ;  /* 0x00000008ff007c0c */ /* 0x000fe2000bf05070 */
[----:B------:R-:W2:Y:S01]  /*8690*/  S2R R11, SR_CTAID.Y ;  /* 0x00000000000b7919 */ /* 0x000ea20000002600 */
[----:B------:R-:W-:Y:S01]  /*86a0*/  ULDC UR10, c[0x0][0x150] ;  /* 0x00005400000a7ab9 */ /* 0x000fe20000000800 */
[----:B------:R-:W-:Y:S01]  /*86b0*/  ULDC UR11, c[0x0][0x630] ;  /* 0x00018c00000b7ab9 */ /* 0x000fe20000000800 */
[----:B------:R-:W-:Y:S01]  /*86c0*/  ISETP.NE.AND.EX P0, PT, RZ, UR9, PT, P0 ;  /* 0x00000009ff007c0c */ /* 0x000fe2000bf05300 */
[----:B------:R-:W-:Y:S01]  /*86d0*/  IMAD.MOV.U32 R4, RZ, RZ, R16 ;  /* 0x000000ffff047224 */ /* 0x000fe200078e0010 */
[----:B0-----:R-:W-:-:S05]  /*86e0*/  I2FP.F32.U32 R5, R14 ;  /* 0x0000000e00057245 */ /* 0x001fca0000201000 */
[----:B------:R-:W-:Y:S01]  /*86f0*/  FMUL R20, R5, UR10 ;  /* 0x0000000a05147c20 */ /* 0x000fe20008400000 */
[----:B------:R-:W-:-:S05]  /*8700*/  IMAD.MOV.U32 R5, RZ, RZ, R17 ;  /* 0x000000ffff057224 */ /* 0x000fca00078e0011 */
[----:B--2---:R-:W-:Y:S05]  /*8710*/  @!P0 BRA `(.L_x_175) ;  /* 0x0000000000288947 */ /* 0x004fea0003800000 */
[----:B------:R-:W-:Y:S02]  /*8720*/  ULDC UR10, c[0x0][0x634] ;  /* 0x00018d00000a7ab9 */ /* 0x000fe40000000800 */
[----:B------:R-:W-:-:S05]  /*8730*/  IADD3 R5, P0, R16, UR10, RZ ;  /* 0x0000000a10057c10 */ /* 0x000fca000ff1e0ff */
[----:B------:R-:W-:-:S04]  /*8740*/  IMAD.X R13, RZ, RZ, R17, P0 ;  /* 0x000000ffff0d7224 */ /* 0x000fc800000e0611 */
[----:B------:R-:W-:-:S04]  /*8750*/  IMAD.WIDE.U32 R6, R13, UR8, RZ ;  /* 0x000000080d067c25 */ /* 0x000fc8000f8e00ff */
[----:B------:R-:W-:-:S04]  /*8760*/  IMAD.WIDE.U32 R6, P0, R5, UR9, R6 ;  /* 0x0000000905067c25 */ /* 0x000fc8000f800006 */
[----:B------:R-:W-:-:S04]  /*8770*/  IMAD.WIDE.U32 R4, R5, UR8, RZ ;  /* 0x0000000805047c25 */ /* 0x000fc8000f8e00ff */
[----:B------:R-:W-:Y:S01]  /*8780*/  IMAD.MOV.U32 R4, RZ, RZ, R7 ;  /* 0x000000ffff047224 */ /* 0x000fe200078e0007 */
[----:B------:R-:W-:Y:S01]  /*8790*/  IADD3 RZ, P1, R5, R6, RZ ;  /* 0x0000000605ff7210 */ /* 0x000fe20007f3e0ff */
[----:B------:R-:W-:-:S04]  /*87a0*/  IMAD.X R5, RZ, RZ, RZ, P0 ;  /* 0x000000ffff057224 */ /* 0x000fc800000e06ff */
[----:B------:R-:W-:-:S08]  /*87b0*/  IMAD.WIDE.U32.X R4, R13, UR9, R4, P1 ;  /* 0x000000090d047c25 */ /* 0x000fd000088e0404 */
.L_x_175:
[--C-:B------:R-:W-:Y:S01]  /*87c0*/  SHF.R.U64 R13, R4, UR11, R5.reuse ;  /* 0x0000000b040d7c19 */ /* 0x100fe20008001205 */
[----:B------:R-:W0:Y:S01]  /*87d0*/  F2I.U32.TRUNC.NTZ R20, R20 ;  /* 0x0000001400147305 */ /* 0x000e22000020f000 */
[----:B------:R-:W-:Y:S01]  /*87e0*/  SHF.R.U32.HI R4, RZ, UR11, R5 ;  /* 0x0000000bff047c19 */ /* 0x000fe20008011605 */
[----:B------:R-:W-:Y:S01]  /*87f0*/  ULDC.64 UR8, c[0x0][0x620] ;  /* 0x0001880000087ab9 */ /* 0x000fe20000000a00 */
[----:B------:R-:W-:Y:S01]  /*8800*/  IADD3 R7, P0, RZ, -R13, RZ ;  /* 0x8000000dff077210 */ /* 0x000fe20007f1e0ff */
[----:B------:R-:W-:Y:S01]  /*8810*/  ULDC.64 UR10, c[0x0][0x640] ;  /* 0x00019000000a7ab9 */ /* 0x000fe20000000a00 */
[----:B------:R-:W2:Y:S03]  /*8820*/  LDC R22, c[0x0][0x148] ;  /* 0x00005200ff167b82 */ /* 0x000ea60000000800 */
[----:B------:R-:W-:Y:S01]  /*8830*/  IMAD.X R4, RZ, RZ, ~R4, P0 ;  /* 0x000000ffff047224 */ /* 0x000fe200000e0e04 */
[----:B------:R-:W-:-:S03]  /*8840*/  ISETP.NE.U32.AND P0, PT, RZ, UR10, PT ;  /* 0x0000000aff007c0c */ /* 0x000fc6000bf05070 */
[----:B------:R-:W-:Y:S01]  /*8850*/  IMAD R6, R4, UR8, RZ ;  /* 0x0000000804067c24 */ /* 0x000fe2000f8e02ff */
[----:B------:R-:W-:Y:S01]  /*8860*/  ISETP.NE.AND.EX P0, PT, RZ, UR11, PT, P0 ;  /* 0x0000000bff007c0c */ /* 0x000fe2000bf05300 */
[----:B------:R-:W-:Y:S01]  /*8870*/  IMAD.WIDE.U32 R4, R7, UR8, R16 ;  /* 0x0000000807047c25 */ /* 0x000fe2000f8e0010 */
[----:B------:R-:W-:-:S03]  /*8880*/  ULDC UR8, c[0x0][0x618] ;  /* 0x0001860000087ab9 */ /* 0x000fc60000000800 */
[----:B------:R-:W-:Y:S01]  /*8890*/  IMAD R7, R7, UR9, R6 ;  /* 0x0000000907077c24 */ /* 0x000fe2000f8e0206 */
[----:B------:R-:W-:Y:S01]  /*88a0*/  ULDC UR9, c[0x0][0x154] ;  /* 0x0000550000097ab9 */ /* 0x000fe20000000800 */
[----:B0-----:R-:W-:Y:S02]  /*88b0*/  IMAD.MOV R6, RZ, RZ, -R20 ;  /* 0x000000ffff067224 */ /* 0x001fe400078e0a14 */
[----:B------:R-:W-:Y:S02]  /*88c0*/  IMAD.IADD R5, R5, 0x1, R7 ;  /* 0x0000000105057824 */ /* 0x000fe400078e0207 */
[----:B-1----:R-:W-:Y:S01]  /*88d0*/  IMAD R14, R15, R6, R14 ;  /* 0x000000060f0e7224 */ /* 0x002fe200078e020e */
[----:B------:R-:W-:Y:S02]  /*88e0*/  I2FP.F32.U32 R6, R11 ;  /* 0x0000000b00067245 */ /* 0x000fe40000201000 */
[--C-:B------:R-:W-:Y:S02]  /*88f0*/  SHF.R.U64 R15, R4, UR8, R5.reuse ;  /* 0x00000008040f7c19 */ /* 0x100fe40008001205 */
[----:B------:R-:W-:Y:S01]  /*8900*/  SHF.R.U32.HI R4, RZ, UR8, R5 ;  /* 0x00000008ff047c19 */ /* 0x000fe20008011605 */
[----:B------:R-:W-:Y:S01]  /*8910*/  FMUL R6, R6, UR9 ;  /* 0x0000000906067c20 */ /* 0x000fe20008400000 */
[----:B------:R-:W-:-:S02]  /*8920*/  ULDC UR8, c[0x0][0x608] ;  /* 0x0001820000087ab9 */ /* 0x000fc40000000800 */
[--C-:B------:R-:W-:Y:S01]  /*8930*/  SHF.R.U64 R21, R15, UR8, R4.reuse ;  /* 0x000000080f157c19 */ /* 0x100fe20008001204 */
[----:B------:R0:W1:Y:S01]  /*8940*/  F2I.U32.TRUNC.NTZ R24, R6 ;  /* 0x0000000600187305 */ /* 0x000062000020f000 */
[----:B------:R-:W-:Y:S01]  /*8950*/  SHF.R.U32.HI R4, RZ, UR8, R4 ;  /* 0x00000008ff047c19 */ /* 0x000fe20008011604 */
[----:B------:R-:W-:-:S03]  /*8960*/  ULDC UR8, c[0x0][0x658] ;  /* 0x0001960000087ab9 */ /* 0x000fc60000000800 */
[--C-:B------:R-:W-:Y:S02]  /*8970*/  SHF.R.U64 R20, R21, UR8, R4.reuse ;  /* 0x0000000815147c19 */ /* 0x100fe40008001204 */
[----:B------:R-:W-:-:S03]  /*8980*/  SHF.R.U32.HI R23, RZ, UR8, R4 ;  /* 0x00000008ff177c19 */ /* 0x000fc60008011604 */
[----:B------:R-:W-:Y:S02]  /*8990*/  IMAD.MOV.U32 R4, RZ, RZ, R20 ;  /* 0x000000ffff047224 */ /* 0x000fe400078e0014 */
[----:B------:R-:W-:Y:S01]  /*89a0*/  IMAD.MOV.U32 R5, RZ, RZ, R23 ;  /* 0x000000ffff057224 */ /* 0x000fe200078e0017 */
[----:B0-----:R-:W-:Y:S06]  /*89b0*/  @!P0 BRA `(.L_x_176) ;  /* 0x0000000000288947 */ /* 0x001fec0003800000 */
        /* <DEDUP_REMOVED lines=10> */
.L_x_176:
[----:B------:R-:W-:Y:S01]  /*8a60*/  ISETP.NE.AND P0, PT, R2, 0x1, PT ;  /* 0x000000010200780c */ /* 0x000fe20003f05270 */
[----:B------:R-:W-:Y:S01]  /*8a70*/  ULDC UR8, c[0x0][0x648] ;  /* 0x0001920000087ab9 */ /* 0x000fe20000000800 */
[----:B-1----:R-:W-:Y:S01]  /*8a80*/  IMAD.MOV R24, RZ, RZ, -R24 ;  /* 0x000000ffff187224 */ /* 0x002fe200078e0a18 */
[----:B------:R-:W-:Y:S01]  /*8a90*/  SHF.R.U64 R4, R4, UR8, R5 ;  /* 0x0000000804047c19 */ /* 0x000fe20008001205 */
[----:B------:R-:W-:Y:S01]  /*8aa0*/  ULDC UR8, c[0x0][0x638] ;  /* 0x00018e0000087ab9 */ /* 0x000fe20000000800 */
[----:B------:R-:W-:Y:S01]  /*8ab0*/  LOP3.LUT R21, R21, UR13, RZ, 0xc0, !PT ;  /* 0x0000000d15157c12 */ /* 0x000fe2000f8ec0ff */
[----:B------:R-:W-:Y:S02]  /*8ac0*/  ULDC UR9, c[0x0][0x610] ;  /* 0x0001840000097ab9 */ /* 0x000fe40000000800 */
[----:B------:R-:W-:Y:S02]  /*8ad0*/  IMAD.MOV R5, RZ, RZ, -R4 ;  /* 0x000000ffff057224 */ /* 0x000fe400078e0a04 */
[----:B------:R-:W-:-:S02]  /*8ae0*/  IMAD R21, R4, UR5, R21 ;  /* 0x0000000504157c24 */ /* 0x000fc4000f8e0215 */
[----:B------:R-:W-:Y:S01]  /*8af0*/  IMAD R20, R5, UR8, R20 ;  /* 0x0000000805147c24 */ /* 0x000fe2000f8e0214 */
[----:B------:R-:W-:Y:S01]  /*8b00*/  ULDC UR8, c[0x0][0x600] ;  /* 0x0001800000087ab9 */ /* 0x000fe20000000800 */
[----:B--2---:R-:W-:Y:S01]  /*8b10*/  @P0 IMAD R14, R22, R24, R11 ;  /* 0x00000018160e0224 */ /* 0x004fe200078e020b */
[----:B------:R-:W-:Y:S01]  /*8b20*/  LOP3.LUT R11, R15, UR4, RZ, 0xc0, !PT ;  /* 0x000000040f0b7c12 */ /* 0x000fe2000f8ec0ff */
[----:B------:R-:W-:Y:S02]  /*8b30*/  IMAD.MOV.U32 R4, RZ, RZ, 0x1 ;  /* 0x00000001ff047424 */ /* 0x000fe400078e00ff */
[----:B------:R-:W-:Y:S02]  /*8b40*/  IMAD R14, R21, UR9, R14 ;  /* 0x00000009150e7c24 */ /* 0x000fe4000f8e020e */
[----:B------:R-:W-:-:S05]  /*8b50*/  IMAD R11, R20, UR8, R11 ;  /* 0x00000008140b7c24 */ /* 0x000fca000f8e020b */
[----:B------:R-:W-:Y:S02]  /*8b60*/  SEL R20, R11, R14, !P0 ;  /* 0x0000000e0b147207 */ /* 0x000fe40004000000 */
[----:B------:R-:W-:-:S07]  /*8b70*/  SEL R11, R14, R11, !P0 ;  /* 0x0000000b0e0b7207 */ /* 0x000fce0004000000 */
.L_x_174:
[----:B------:R-:W-:Y:S05]  /*8b80*/  BSYNC B1 ;  /* 0x0000000000017941 */ /* 0x000fea0003800000 */
.L_x_173:
[----:B------:R-:W-:-:S13]  /*8b90*/  LOP3.LUT P0, RZ, R4, 0xff, RZ, 0xc0, !PT ;  /* 0x000000ff04ff7812 */ /* 0x000fda000780c0ff */
[----:B------:R-:W-:Y:S05]  /*8ba0*/  @P0 BRA `(.L_x_177) ;  /* 0xfffffff400380947 */ /* 0x000fea000383ffff */
[----:B------:R-:W-:Y:S05]  /*8bb0*/  BSYNC B0 ;  /* 0x0000000000007941 */ /* 0x000fea0003800000 */
.L_x_166:
[----:B------:R-:W-:-:S03]  /*8bc0*/  UMOV UR8, 0xffffffff ;  /* 0xffffffff00087882 */ /* 0x000fc60000000000 */
[----:B------:R-:W-:Y:S05]  /*8bd0*/  BRA.DIV UR8, `(.L_x_178) ;  /* 0x0000000608387947 */ /* 0x000fea000b800000 */
[----:B------:R-:W-:-:S13]  /*8be0*/  ELECT P6, URZ, PT ;  /* 0x00000000003f782f */ /* 0x000fda00038c0000 */
.L_x_193:
[----:B------:R-:W-:Y:S04]  /*8bf0*/  BSSY B0, `(.L_x_179) ;  /* 0x0000034000007945 */ /* 0x000fe80003800000 */
[----:B------:R-:W-:Y:S05]  /*8c00*/  @!P6 BRA `(.L_x_180) ;  /* 0x0000000000c8e947 */ /* 0x000fea0003800000 */
[----:B------:R-:W-:-:S04]  /*8c10*/  LOP3.LUT R19, R19, 0x2, RZ, 0xfc, !PT ;  /* 0x0000000213137812 */ /* 0x000fc800078efcff */
[----:B------:R-:W-:-:S13]  /*8c20*/  ISETP.NE.AND P0, PT, R19, 0x3, PT ;  /* 0x000000031300780c */ /* 0x000fda0003f05270 */
[----:B------:R-:W-:Y:S05]  /*8c30*/  @!P0 BRA `(.L_x_181) ;  /* 0x0000000000048947 */ /* 0x000fea0003800000 */
[----:B------:R-:W-:Y:S01]  /*8c40*/  BPT.TRAP 0x1 ;  /* 0x000000040000795c */ /* 0x000fe20000300000 */
.L_x_181:
[----:B------:R-:W0:Y:S01]  /*8c50*/  S2R R3, SR_CgaCtaId ;  /* 0x0000000000037919 */ /* 0x000e220000008800 */
[----:B------:R-:W-:-:S04]  /*8c60*/  MOV R2, 0x400 ;  /* 0x0000040000027802 */ /* 0x000fc80000000f00 */
[----:B0-----:R-:W-:Y:S02]  /*8c70*/  LEA R3, R3, R2, 0x18 ;  /* 0x0000000203037211 */ /* 0x001fe400078ec0ff */
[----:B------:R-:W-:-:S03]  /*8c80*/  SHF.L.U32 R2, R0, 0x1f, RZ ;  /* 0x0000001f00027819 */ /* 0x000fc600000006ff */
[----:B------:R-:W-:-:S04]  /*8c90*/  VIADD R3, R3, 0x28 ;  /* 0x0000002803037836 */ /* 0x000fc80000000000 */
[C---:B------:R-:W-:Y:S02]  /*8ca0*/  IMAD R7, R12.reuse, 0x8, R3 ;  /* 0x000000080c077824 */ /* 0x040fe400078e0203 */
[----:B------:R-:W-:Y:S02]  /*8cb0*/  VIADD R12, R12, 0x1 ;  /* 0x000000010c0c7836 */ /* 0x000fe40000000000 */
[----:B------:R-:W0:Y:S03]  /*8cc0*/  SYNCS.PHASECHK.TRANS64.TRYWAIT P0, [R7+URZ], R2 ;  /* 0x00000002070075a7 */ /* 0x000e26000800017f */
[----:B------:R-:W-:-:S04]  /*8cd0*/  ISETP.NE.AND P1, PT, R12, 0x5, PT ;  /* 0x000000050c00780c */ /* 0x000fc80003f25270 */
[----:B------:R-:W-:Y:S02]  /*8ce0*/  SEL R5, RZ, 0x1, P1 ;  /* 0x00000001ff057807 */ /* 0x000fe40000800000 */
[----:B------:R-:W-:Y:S02]  /*8cf0*/  SEL R12, R12, RZ, P1 ;  /* 0x000000ff0c0c7207 */ /* 0x000fe40000800000 */
[----:B------:R-:W-:-:S03]  /*8d00*/  LOP3.LUT R5, R0, R5, RZ, 0x3c, !PT ;  /* 0x0000000500057212 */ /* 0x000fc600078e3cff */
[----:B------:R-:W-:Y:S01]  /*8d10*/  IMAD R9, R12, 0x8, R3 ;  /* 0x000000080c097824 */ /* 0x000fe200078e0203 */
[----:B------:R-:W-:Y:S01]  /*8d20*/  SHF.L.U32 R4, R5, 0x1f, RZ ;  /* 0x0000001f05047819 */ /* 0x000fe200000006ff */
[----:B0-----:R-:W-:Y:S06]  /*8d30*/  @!P0 BRA `(.L_x_182) ;  /* 0x0000000400008947 */ /* 0x001fec0003800000 */
.L_x_194:
[----:B------:R-:W1:Y:S01]  /*8d40*/  SYNCS.PHASECHK.TRANS64.TRYWAIT P0, [R9+URZ], R4 ;  /* 0x00000004090075a7 */ /* 0x000e62000800017f */
[----:B------:R-:W-:-:S05]  /*8d50*/  VIADD R0, R12, 0x1 ;  /* 0x000000010c007836 */ /* 0x000fca0000000000 */
[----:B------:R-:W-:-:S04]  /*8d60*/  ISETP.NE.AND P1, PT, R0, 0x5, PT ;  /* 0x000000050000780c */ /* 0x000fc80003f25270 */
[----:B0-----:R-:W-:Y:S02]  /*8d70*/  SEL R2, RZ, 0x1, P1 ;  /* 0x00000001ff027807 */ /* 0x001fe40000800000 */
[----:B------:R-:W-:Y:S02]  /*8d80*/  SEL R0, R0, RZ, P1 ;  /* 0x000000ff00007207 */ /* 0x000fe40000800000 */
[----:B------:R-:W-:-:S03]  /*8d90*/  LOP3.LUT R7, R5, R2, RZ, 0x3c, !PT ;  /* 0x0000000205077212 */ /* 0x000fc600078e3cff */
[----:B------:R-:W-:Y:S01]  /*8da0*/  IMAD R6, R0, 0x8, R3 ;  /* 0x0000000800067824 */ /* 0x000fe200078e0203 */
[----:B------:R-:W-:Y:S01]  /*8db0*/  SHF.L.U32 R5, R7, 0x1f, RZ ;  /* 0x0000001f07057819 */ /* 0x000fe200000006ff */
[----:B-1----:R-:W-:Y:S06]  /*8dc0*/  @!P0 BRA `(.L_x_183) ;  /* 0x0000000000f08947 */ /* 0x002fec0003800000 */
.L_x_195:
[----:B------:R-:W1:Y:S01]  /*8dd0*/  SYNCS.PHASECHK.TRANS64.TRYWAIT P0, [R6+URZ], R5 ;  /* 0x00000005060075a7 */ /* 0x000e62000800017f */
[----:B------:R-:W-:-:S05]  /*8de0*/  VIADD R0, R0, 0x1 ;  /* 0x0000000100007836 */ /* 0x000fca0000000000 */
[----:B------:R-:W-:-:S04]  /*8df0*/  ISETP.NE.AND P1, PT, R0, 0x5, PT ;  /* 0x000000050000780c */ /* 0x000fc80003f25270 */
[----:B------:R-:W-:Y:S02]  /*8e00*/  SEL R2, RZ, 0x1, P1 ;  /* 0x00000001ff027807 */ /* 0x000fe40000800000 */
[----:B------:R-:W-:Y:S02]  /*8e10*/  SEL R0, R0, RZ, P1 ;  /* 0x000000ff00007207 */ /* 0x000fe40000800000 */
[----:B------:R-:W-:-:S03]  /*8e20*/  LOP3.LUT R7, R7, R2, RZ, 0x3c, !PT ;  /* 0x0000000207077212 */ /* 0x000fc600078e3cff */
[----:B0-----:R-:W-:Y:S01]  /*8e30*/  IMAD R9, R0, 0x8, R3 ;  /* 0x0000000800097824 */ /* 0x001fe200078e0203 */
[----:B------:R-:W-:Y:S01]  /*8e40*/  SHF.L.U32 R4, R7, 0x1f, RZ ;  /* 0x0000001f07047819 */ /* 0x000fe200000006ff */
[----:B-1----:R-:W-:Y:S06]  /*8e50*/  @!P0 BRA `(.L_x_184) ;  /* 0x0000000000e08947 */ /* 0x002fec0003800000 */
.L_x_196:
[----:B------:R-:W1:Y:S01]  /*8e60*/  SYNCS.PHASECHK.TRANS64.TRYWAIT P0, [R9+URZ], R4 ;  /* 0x00000004090075a7 */ /* 0x000e62000800017f */
[----:B------:R-:W-:-:S05]  /*8e70*/  VIADD R0, R0, 0x1 ;  /* 0x0000000100007836 */ /* 0x000fca0000000000 */
[----:B------:R-:W-:-:S04]  /*8e80*/  ISETP.NE.AND P1, PT, R0, 0x5, PT ;  /* 0x000000050000780c */ /* 0x000fc80003f25270 */
[----:B------:R-:W-:Y:S02]  /*8e90*/  SEL R2, RZ, 0x1, P1 ;  /* 0x00000001ff027807 */ /* 0x000fe40000800000 */
[----:B------:R-:W-:Y:S02]  /*8ea0*/  SEL R0, R0, RZ, P1 ;  /* 0x000000ff00007207 */ /* 0x000fe40000800000 */
[----:B------:R-:W-:Y:S01]  /*8eb0*/  LOP3.LUT R2, R7, R2, RZ, 0x3c, !PT ;  /* 0x0000000207027212 */ /* 0x000fe200078e3cff */
[----:B-1----:R-:W-:Y:S06]  /*8ec0*/  @!P0 BRA `(.L_x_185) ;  /* 0x0000000000d88947 */ /* 0x002fec0003800000 */
.L_x_197:
[----:B------:R-:W-:Y:S01]  /*8ed0*/  IMAD R3, R0, 0x8, R3 ;  /* 0x0000000800037824 */ /* 0x000fe200078e0203 */
[----:B------:R-:W-:-:S07]  /*8ee0*/  SHF.L.U32 R0, R2, 0x1f, RZ ;  /* 0x0000001f02007819 */ /* 0x000fce00000006ff */
.L_x_186:
[----:B--2---:R2:W3:Y:S02]  /*8ef0*/  SYNCS.PHASECHK.TRANS64.TRYWAIT P0, [R3+URZ], R0 ;  /* 0x00000000030075a7 */ /* 0x0044e4000800017f */
[----:B---3--:R-:W-:Y:S05]  /*8f00*/  @!P0 NANOSLEEP.SYNCS 0x989680 ;  /* 0x009896800000895d */ /* 0x008fea0003900000 */
[----:B------:R-:W3:Y:S02]  /*8f10*/  @!P0 SYNCS.PHASECHK.TRANS64 P0, [R3+URZ], R0 ;  /* 0x00000000030085a7 */ /* 0x000ee4000800007f */
[----:B---3--:R-:W-:Y:S05]  /*8f20*/  @!P0 BRA `(.L_x_186) ;  /* 0xfffffffc00f08947 */ /* 0x008fea000383ffff */
.L_x_180:
[----:B------:R-:W-:Y:S05]  /*8f30*/  BSYNC B0 ;  /* 0x0000000000007941 */ /* 0x000fea0003800000 */
.L_x_179:
[----:B------:R-:W-:Y:S05]  /*8f40*/  EXIT ;  /* 0x000000000000794d */ /* 0x000fea0003800000 */
.L_x_21:
[----:B----4-:R4:W0:Y:S02]  /*8f50*/  SYNCS.PHASECHK.TRANS64.TRYWAIT P1, [R3+URZ], R0 ;  /* 0x00000000030075a7 */ /* 0x010824000802017f */
[----:B0-----:R-:W-:Y:S05]  /*8f60*/  @!P1 NANOSLEEP.SYNCS 0x989680 ;  /* 0x009896800000995d */ /* 0x001fea0003900000 */
[----:B------:R-:W0:Y:S02]  /*8f70*/  @!P1 SYNCS.PHASECHK.TRANS64 P1, [R3+URZ], R0 ;  /* 0x00000000030095a7 */ /* 0x000e24000802007f */
[----:B0-----:R-:W-:Y:S05]  /*8f80*/  @!P1 BRA `(.L_x_21) ;  /* 0xfffffffc00f09947 */ /* 0x001fea000383ffff */
[----:B------:R-:W-:Y:S05]  /*8f90*/  BRA `(.L_x_20) ;  /* 0xffffff8400687947 */ /* 0x000fea000383ffff */
.L_x_26:
[----:B-1----:R1:W3:Y:S02]  /*8fa0*/  SYNCS.PHASECHK.TRANS64.TRYWAIT P1, [R5+URZ], R4 ;  /* 0x00000004050075a7 */ /* 0x0022e4000802017f */
[----:B---3--:R-:W-:Y:S05]  /*8fb0*/  @!P1 NANOSLEEP.SYNCS 0x989680 ;  /* 0x009896800000995d */ /* 0x008fea0003900000 */
[----:B------:R-:W3:Y:S02]  /*8fc0*/  @!P1 SYNCS.PHASECHK.TRANS64 P1, [R5+URZ], R4 ;  /* 0x00000004050095a7 */ /* 0x000ee4000802007f */
[----:B---3--:R-:W-:Y:S05]  /*8fd0*/  @!P1 BRA `(.L_x_26) ;  /* 0xfffffffc00f09947 */ /* 0x008fea000383ffff */
[----:B------:R-:W-:Y:S05]  /*8fe0*/  BRA `(.L_x_25) ;  /* 0xffffff8800b87947 */ /* 0x000fea000383ffff */
.L_x_167:
[----:B------:R-:W-:Y:S01]  /*8ff0*/  BSSY B1, `(.L_x_187) ;  /* 0x0000006000017945 */ /* 0x000fe20003800000 */
[----:B------:R-:W-:-:S07]  /*9000*/  IMAD.MOV.U32 R15, RZ, RZ, -0x1 ;  /* 0xffffffffff0f7424 */ /* 0x000fce00078e00ff */
[----:B------:R-:W-:Y:S05]  /*9010*/  WARPSYNC.COLLECTIVE R15, `(.L_x_188) ;  /* 0x000000000f0c7348 */ /* 0x000fea0003c00000 */
[----:B------:R-:W-:Y:S02]  /*9020*/  ELECT P6, UR62, PT ;  /* 0x00000000003e782f */ /* 0x000fe400038c0000 */
[----:B------:R-:W-:Y:S01]  /*9030*/  MOV R14, UR62 ;  /* 0x0000003e000e7c02 */ /* 0x000fe20008000f00 */
[----:B------:R-:W-:Y:S10]  /*9040*/  ENDCOLLECTIVE ;  /* 0x000000000000791b */ /* 0x000ff40003800000 */
.L_x_188:
[----:B------:R-:W-:Y:S05]  /*9050*/  BSYNC B1 ;  /* 0x0000000000017941 */ /* 0x000fea0003800000 */
.L_x_187:
[----:B------:R-:W-:Y:S05]  /*9060*/  BRA `(.L_x_189) ;  /* 0xfffffff000147947 */ /* 0x000fea000383ffff */
.L_x_170:
[----:B0-----:R0:W1:Y:S02]  /*9070*/  SYNCS.PHASECHK.TRANS64.TRYWAIT P0, [R14+URZ+0x28], R7 ;  /* 0x000028070e0075a7 */ /* 0x001064000800017f */
[----:B-1----:R-:W-:Y:S05]  /*9080*/  @!P0 NANOSLEEP.SYNCS 0x989680 ;  /* 0x009896800000895d */ /* 0x002fea0003900000 */
[----:B------:R-:W1:Y:S02]  /*9090*/  @!P0 SYNCS.PHASECHK.TRANS64 P0, [R14+URZ+0x28], R7 ;  /* 0x000028070e0085a7 */ /* 0x000e64000800007f */
[----:B-1----:R-:W-:Y:S05]  /*90a0*/  @!P0 BRA `(.L_x_170) ;  /* 0xfffffffc00f08947 */ /* 0x002fea000383ffff */
[----:B------:R-:W-:Y:S05]  /*90b0*/  BRA `(.L_x_190) ;  /* 0xfffffff000507947 */ /* 0x000fea000383ffff */
.L_x_178:
[----:B------:R-:W-:Y:S01]  /*90c0*/  BSSY B0, `(.L_x_191) ;  /* 0x0000006000007945 */ /* 0x000fe20003800000 */
[----:B------:R-:W-:-:S07]  /*90d0*/  IMAD.MOV.U32 R15, RZ, RZ, -0x1 ;  /* 0xffffffffff0f7424 */ /* 0x000fce00078e00ff */
[----:B------:R-:W-:Y:S05]  /*90e0*/  WARPSYNC.COLLECTIVE R15, `(.L_x_192) ;  /* 0x000000000f0c7348 */ /* 0x000fea0003c00000 */
[----:B------:R-:W-:Y:S02]  /*90f0*/  ELECT P6, UR62, PT ;  /* 0x00000000003e782f */ /* 0x000fe400038c0000 */
[----:B------:R-:W-:Y:S01]  /*9100*/  MOV R14, UR62 ;  /* 0x0000003e000e7c02 */ /* 0x000fe20008000f00 */
[----:B------:R-:W-:Y:S10]  /*9110*/  ENDCOLLECTIVE ;  /* 0x000000000000791b */ /* 0x000ff40003800000 */
.L_x_192:
[----:B------:R-:W-:Y:S05]  /*9120*/  BSYNC B0 ;  /* 0x0000000000007941 */ /* 0x000fea0003800000 */
.L_x_191:
[----:B------:R-:W-:Y:S05]  /*9130*/  BRA `(.L_x_193) ;  /* 0xfffffff800ac7947 */ /* 0x000fea000383ffff */
.L_x_182:
[----:B0-----:R0:W1:Y:S02]  /*9140*/  SYNCS.PHASECHK.TRANS64.TRYWAIT P0, [R7+URZ], R2 ;  /* 0x00000002070075a7 */ /* 0x001064000800017f */
[----:B-1----:R-:W-:Y:S05]  /*9150*/  @!P0 NANOSLEEP.SYNCS 0x989680 ;  /* 0x009896800000895d */ /* 0x002fea0003900000 */
[----:B------:R-:W1:Y:S02]  /*9160*/  @!P0 SYNCS.PHASECHK.TRANS64 P0, [R7+URZ], R2 ;  /* 0x00000002070085a7 */ /* 0x000e64000800007f */
[----:B-1----:R-:W-:Y:S05]  /*9170*/  @!P0 BRA `(.L_x_182) ;  /* 0xfffffffc00f08947 */ /* 0x002fea000383ffff */
[----:B------:R-:W-:Y:S05]  /*9180*/  BRA `(.L_x_194) ;  /* 0xfffffff800ec7947 */ /* 0x000fea000383ffff */
.L_x_183:
[----:B0-----:R0:W1:Y:S02]  /*9190*/  SYNCS.PHASECHK.TRANS64.TRYWAIT P0, [R9+URZ], R4 ;  /* 0x00000004090075a7 */ /* 0x001064000800017f */
[----:B-1----:R-:W-:Y:S05]  /*91a0*/  @!P0 NANOSLEEP.SYNCS 0x989680 ;  /* 0x009896800000895d */ /* 0x002fea0003900000 */
[----:B------:R-:W1:Y:S02]  /*91b0*/  @!P0 SYNCS.PHASECHK.TRANS64 P0, [R9+URZ], R4 ;  /* 0x00000004090085a7 */ /* 0x000e64000800007f */
[----:B-1----:R-:W-:Y:S05]  /*91c0*/  @!P0 BRA `(.L_x_183) ;  /* 0xfffffffc00f08947 */ /* 0x002fea000383ffff */
[----:B------:R-:W-:Y:S05]  /*91d0*/  BRA `(.L_x_195) ;  /* 0xfffffff800fc7947 */ /* 0x000fea000383ffff */
.L_x_184:
[----:B0-----:R0:W1:Y:S02]  /*91e0*/  SYNCS.PHASECHK.TRANS64.TRYWAIT P0, [R6+URZ], R5 ;  /* 0x00000005060075a7 */ /* 0x001064000800017f */
[----:B-1----:R-:W-:Y:S05]  /*91f0*/  @!P0 NANOSLEEP.SYNCS 0x989680 ;  /* 0x009896800000895d */ /* 0x002fea0003900000 */
[----:B------:R-:W1:Y:S02]  /*9200*/  @!P0 SYNCS.PHASECHK.TRANS64 P0, [R6+URZ], R5 ;  /* 0x00000005060085a7 */ /* 0x000e64000800007f */
[----:B-1----:R-:W-:Y:S05]  /*9210*/  @!P0 BRA `(.L_x_184) ;  /* 0xfffffffc00f08947 */ /* 0x002fea000383ffff */
[----:B------:R-:W-:Y:S05]  /*9220*/  BRA `(.L_x_196) ;  /* 0xfffffffc000c7947 */ /* 0x000fea000383ffff */
.L_x_185:
[----:B-1----:R1:W2:Y:S02]  /*9230*/  SYNCS.PHASECHK.TRANS64.TRYWAIT P0, [R9+URZ], R4 ;  /* 0x00000004090075a7 */ /* 0x0022a4000800017f */
[----:B--2---:R-:W-:Y:S05]  /*9240*/  @!P0 NANOSLEEP.SYNCS 0x989680 ;  /* 0x009896800000895d */ /* 0x004fea0003900000 */
[----:B------:R-:W2:Y:S02]  /*9250*/  @!P0 SYNCS.PHASECHK.TRANS64 P0, [R9+URZ], R4 ;  /* 0x00000004090085a7 */ /* 0x000ea4000800007f */
[----:B--2---:R-:W-:Y:S05]  /*9260*/  @!P0 BRA `(.L_x_185) ;  /* 0xfffffffc00f08947 */ /* 0x004fea000383ffff */
[----:B------:R-:W-:Y:S05]  /*9270*/  BRA `(.L_x_197) ;  /* 0xfffffffc00147947 */ /* 0x000fea000383ffff */
.L_x_198:
[----:B------:R-:W-:-:S00]  /*9280*/  BRA `(.L_x_198) ;  /* 0xfffffffc00fc7947 */ /* 0x000fc0000383ffff */
[----:B------:R-:W-:-:S00]  /*9290*/  NOP ;  /* 0x0000000000007918 */ /* 0x000fc00000000000 */
        /* <DEDUP_REMOVED lines=14> */
.L_x_199:


//--------------------- .nv.global.init           --------------------------
	.section	.nv.global.init,"aw",@progbits
.nv.global.init:
	.type		$str$22,@object
	.size		$str$22,($str$23 - $str$22)
$str$22:
        /*0000*/ 	.byte	0x6b, 0x5f, 0x74, 0x69, 0x6c, 0x65, 0x5f, 0x63, 0x6f, 0x75, 0x6e, 0x74, 0x20, 0x3e, 0x3d, 0x20
        /*0010*/ 	.byte	0x31, 0x00
	.type		$str$23,@object
	.size		$str$23,(__unnamed_1 - $str$23)
$str$23:
        /*0012*/ 	.byte	0x2f, 0x74, 0x6d, 0x70, 0x2f, 0x63, 0x75, 0x74, 0x6c, 0x61, 0x73, 0x73, 0x5f, 0x73, 0x77, 0x65
        /*0022*/ 	.byte	0x65, 0x70, 0x5f, 0x73, 0x72, 0x63, 0x2f, 0x69, 0x6e, 0x63, 0x6c, 0x75, 0x64, 0x65, 0x2f, 0x63
        /*0032*/ 	.byte	0x75, 0x74, 0x6c, 0x61, 0x73, 0x73, 0x2f, 0x67, 0x65, 0x6d, 0x6d, 0x2f, 0x63, 0x6f, 0x6c, 0x6c
        /*0042*/ 	.byte	0x65, 0x63, 0x74, 0x69, 0x76, 0x65, 0x2f, 0x73, 0x6d, 0x39, 0x30, 0x5f, 0x6d, 0x6d, 0x61, 0x5f
        /*0052*/ 	.byte	0x74, 0x6d, 0x61, 0x5f, 0x67, 0x6d, 0x6d, 0x61, 0x5f, 0x73, 0x73, 0x5f, 0x77, 0x61, 0x72, 0x70
        /*0062*/ 	.byte	0x73, 0x70, 0x65, 0x63, 0x69, 0x61, 0x6c, 0x69, 0x7a, 0x65, 0x64, 0x2e, 0x68, 0x70, 0x70, 0x00
	.type		__unnamed_1,@object
	.size		__unnamed_1,(.L_0 - __unnamed_1)
__unnamed_1:
        /*0072*/ 	.byte	0x76, 0x6f, 0x69, 0x64, 0x20, 0x63, 0x75, 0x74, 0x6c, 0x61, 0x73, 0x73, 0x3a, 0x3a, 0x67, 0x65
        /* <DEDUP_REMOVED lines=181> */
        /*0bd2*/ 	.byte	0x6e, 0x74, 0x69, 0x74, 0x79, 0x5d, 0x00
.L_0:


//--------------------- .nv.shared._ZN7cutlass13device_kernelINS_4gemm6kernel13GemmUniversalIN4cute5tupleIJiiiiEEENS1_10collective13CollectiveMmaINS1_34MainloopSm90TmaGmmaWarpSpecializedILi5ENS5_IJNS4_1CILi2EEESB_NSA_ILi1EEEEEENS1_35KernelTmaWarpSpecializedCooperativeEEENS5_IJNSA_ILi256EEENSA_ILi64EEESH_EEENS_10bfloat16_tENS5_IJlSC_lEEESJ_SK_NS4_8TiledMMAINS4_8MMA_AtomIJNS4_4SM904GMMA27MMA_64x64x16_F32BF16BF16_SSILNSO_5MajorE0ELSQ_0ELNSO_7ScaleInE1ELSR_1EEEEEENS4_6LayoutINS5_IJSB_SC_SC_EEENS5_IJSC_NSA_ILi0EEESW_EEEEENS5_IJNS4_10UnderscoreESZ_SZ_EEEEENS4_23SM90_TMA_LOAD_MULTICASTENS4_14ComposedLayoutINS4_7SwizzleILi3ELi4ELi3EEENS4_18smem_ptr_flag_bitsILi16EEENSU_INS5_IJNSA_ILi8EEESH_EEENS5_IJSH_SC_EEEEEEEvNS4_8identityES12_S1C_vS1D_EENS_8epilogue10collective6detail29Sm90TmaWarpSpecializedAdapterINS1G_15DefaultEpilogueISJ_SK_SK_NS1F_6thread17LinearCombinationISJ_Li1EffLNS1K_9ScaleType4KindE0ELNS_15FloatRoundStyleE2ESJ_EENS1_15EpilogueDefaultEEEEEvvEEEEvNT_6ParamsE --------------------------
	.section	.nv.shared._ZN7cutlass13device_kernelINS_4gemm6kernel13GemmUniversalIN4cute5tupleIJiiiiEEENS1_10collective13CollectiveMmaINS1_34MainloopSm90TmaGmmaWarpSpecializedILi5ENS5_IJNS4_1CILi2EEESB_NSA_ILi1EEEEEENS1_35KernelTmaWarpSpecializedCooperativeEEENS5_IJNSA_ILi256EEENSA_ILi64EEESH_EEENS_10bfloat16_tENS5_IJlSC_lEEESJ_SK_NS4_8TiledMMAINS4_8MMA_AtomIJNS4_4SM904GMMA27MMA_64x64x16_F32BF16BF16_SSILNSO_5MajorE0ELSQ_0ELNSO_7ScaleInE1ELSR_1EEEEEENS4_6LayoutINS5_IJSB_SC_SC_EEENS5_IJSC_NSA_ILi0EEESW_EEEEENS5_IJNS4_10UnderscoreESZ_SZ_EEEEENS4_23SM90_TMA_LOAD_MULTICASTENS4_14ComposedLayoutINS4_7SwizzleILi3ELi4ELi3EEENS4_18smem_ptr_flag_bitsILi16EEENSU_INS5_IJNSA_ILi8EEESH_EEENS5_IJSH_SC_EEEEEEEvNS4_8identityES12_S1C_vS1D_EENS_8epilogue10collective6detail29Sm90TmaWarpSpecializedAdapterINS1G_15DefaultEpilogueISJ_SK_SK_NS1F_6thread17LinearCombinationISJ_Li1EffLNS1K_9ScaleType4KindE0ELNS_15FloatRoundStyleE2ESJ_EENS1_15EpilogueDefaultEEEEEvvEEEEvNT_6ParamsE,"aw",@nobits
	.sectionflags	@""
	.align	16
	.zero		1024


//--------------------- .nv.shared.reserved.0     --------------------------
	.section	.nv.shared.reserved.0,"aw",@nobits
	.weak		__nv_reservedSMEM_offset_0_alias
	.size		__nv_reservedSMEM_offset_0_alias, 0, 0
	.other		__nv_reservedSMEM_offset_0_alias,@"STO_CUDA_RESERVED_SHARED STV_DEFAULT"
__nv_reservedSMEM_offset_0_alias:
	.zero		0


//--------------------- .nv.global                --------------------------
	.section	.nv.global,"aw",@nobits
.nv.global:
	.type		_ZN39_INTERNAL_12e6b0dd_4_k_cu_ffaa6d30_34504cute1_E,@object
	.size		_ZN39_INTERNAL_12e6b0dd_4_k_cu_ffaa6d30_34504cute1_E,(_ZN39_INTERNAL_12e6b0dd_4_k_cu_ffaa6d30_34504cuda3std3__45__cpo6cbeginE - _ZN39_INTERNAL_12e6b0dd_4_k_cu_ffaa6d30_34504cute1_E)
_ZN39_INTERNAL_12e6b0dd_4_k_cu_ffaa6d30_34504cute1_E:
	.zero		1
	.type		_ZN39_INTERNAL_12e6b0dd_4_k_cu_ffaa6d30_34504cuda3std3__45__cpo6cbeginE,@object
	.size		_ZN39_INTERNAL_12e6b0dd_4_k_cu_ffaa6d30_34504cuda3std3__45__cpo6cbeginE,(_ZN39_INTERNAL_12e6b0dd_4_k_cu_ffaa6d30_34504cuda3std3__48in_placeE - _ZN39_INTERNAL_12e6b0dd_4_k_cu_ffaa6d30_34504cuda3std3__45__cpo6cbeginE)
_ZN39_INTERNAL_12e6b0dd_4_k_cu_ffaa6d30_34504cuda3std3__45__cpo6cbeginE:
	.zero		1
	.type		_ZN39_INTERNAL_12e6b0dd_4_k_cu_ffaa6d30_34504cuda3std3__48in_placeE,@object
	.size		_ZN39_INTERNAL_12e6b0dd_4_k_cu_ffaa6d30_34504cuda3std3__48in_placeE,(_ZN39_INTERNAL_12e6b0dd_4_k_cu_ffaa6d30_34504cuda3std6ranges3__45__cpo9iter_moveE - _ZN39_INTERNAL_12e6b0dd_4_k_cu_ffaa6d30_34504cuda3std3__48in_placeE)
_ZN39_INTERNAL_12e6b0dd_4_k_cu_ffaa6d30_34504cuda3std3__48in_placeE:
	.zero		1
	.type		_ZN39_INTERNAL_12e6b0dd_4_k_cu_ffaa6d30_34504cuda3std6ranges3__45__cpo9iter_moveE,@object
	.size		_ZN39_INTERNAL_12e6b0dd_4_k_cu_ffaa6d30_34504cuda3std6ranges3__45__cpo9iter_moveE,(_ZN39_INTERNAL_12e6b0dd_4_k_cu_ffaa6d30_34504cuda3std3__45__cpo5beginE - _ZN39_INTERNAL_12e6b0dd_4_k_cu_ffaa6d30_34504cuda3std6ranges3__45__cpo9iter_moveE)
_ZN39_INTERNAL_12e6b0dd_4_k_cu_ffaa6d30_34504cuda3std6ranges3__45__cpo9iter_moveE:
	.zero		1
	.type		_ZN39_INTERNAL_12e6b0dd_4_k_cu_ffaa6d30_34504cuda3std3__45__cpo5beginE,@object
	.size		_ZN39_INTERNAL_12e6b0dd_4_k_cu_ffaa6d30_34504cuda3std3__45__cpo5beginE,(_ZN39_INTERNAL_12e6b0dd_4_k_cu_ffaa6d30_34504cuda3std3__441_GLOBAL__N__12e6b0dd_4_k_cu_ffaa6d30_34506ignoreE - _ZN39_INTERNAL_12e6b0dd_4_k_cu_ffaa6d30_34504cuda3std3__45__cpo5beginE)
_ZN39_INTERNAL_12e6b0dd_4_k_cu_ffaa6d30_34504cuda3std3__45__cpo5beginE:
	.zero		1
	.type		_ZN39_INTERNAL_12e6b0dd_4_k_cu_ffaa6d30_34504cuda3std3__441_GLOBAL__N__12e6b0dd_4_k_cu_ffaa6d30_34506ignoreE,@object
	.size		_ZN39_INTERNAL_12e6b0dd_4_k_cu_ffaa6d30_34504cuda3std3__441_GLOBAL__N__12e6b0dd_4_k_cu_ffaa6d30_34506ignoreE,(_ZN39_INTERNAL_12e6b0dd_4_k_cu_ffaa6d30_34504cute7productE - _ZN39_INTERNAL_12e6b0dd_4_k_cu_ffaa6d30_34504cuda3std3__441_GLOBAL__N__12e6b0dd_4_k_cu_ffaa6d30_34506ignoreE)
_ZN39_INTERNAL_12e6b0dd_4_k_cu_ffaa6d30_34504cuda3std3__441_GLOBAL__N__12e6b0dd_4_k_cu_ffaa6d30_34506ignoreE:
	.zero		1
	.type		_ZN39_INTERNAL_12e6b0dd_4_k_cu_ffaa6d30_34504cute7productE,@object
	.size		_ZN39_INTERNAL_12e6b0dd_4_k_cu_ffaa6d30_34504cute7productE,(_ZN39_INTERNAL_12e6b0dd_4_k_cu_ffaa6d30_34504cuda3std3__45__cpo3endE - _ZN39_INTERNAL_12e6b0dd_4_k_cu_ffaa6d30_34504cute7productE)
_ZN39_INTERNAL_12e6b0dd_4_k_cu_ffaa6d30_34504cute7productE:
	.zero		1
	.type		_ZN39_INTERNAL_12e6b0dd_4_k_cu_ffaa6d30_34504cuda3std3__45__cpo3endE,@object
	.size		_ZN39_INTERNAL_12e6b0dd_4_k_cu_ffaa6d30_34504cuda3std3__45__cpo3endE,(_ZN39_INTERNAL_12e6b0dd_4_k_cu_ffaa6d30_34504cuda3std3__419piecewise_constructE - _ZN39_INTERNAL_12e6b0dd_4_k_cu_ffaa6d30_34504cuda3std3__45__cpo3endE)
_ZN39_INTERNAL_12e6b0dd_4_k_cu_ffaa6d30_34504cuda3std3__45__cpo3endE:
	.zero		1
	.type		_ZN39_INTERNAL_12e6b0dd_4_k_cu_ffaa6d30_34504cuda3std3__419piecewise_constructE,@object
	.size		_ZN39_INTERNAL_12e6b0dd_4_k_cu_ffaa6d30_34504cuda3std3__419piecewise_constructE,(_ZN39_INTERNAL_12e6b0dd_4_k_cu_ffaa6d30_34504cuda3std3__45__cpo4cendE - _ZN39_INTERNAL_12e6b0dd_4_k_cu_ffaa6d30_34504cuda3std3__419piecewise_constructE)
_ZN39_INTERNAL_12e6b0dd_4_k_cu_ffaa6d30_34504cuda3std3__419piecewise_constructE:
	.zero		1
	.type		_ZN39_INTERNAL_12e6b0dd_4_k_cu_ffaa6d30_34504cuda3std3__45__cpo4cendE,@object
	.size		_ZN39_INTERNAL_12e6b0dd_4_k_cu_ffaa6d30_34504cuda3std3__45__cpo4cendE,(_ZN39_INTERNAL_12e6b0dd_4_k_cu_ffaa6d30_34504cuda3std6ranges3__45__cpo4swapE - _ZN39_INTERNAL_12e6b0dd_4_k_cu_ffaa6d30_34504cuda3std3__45__cpo4cendE)
_ZN39_INTERNAL_12e6b0dd_4_k_cu_ffaa6d30_34504cuda3std3__45__cpo4cendE:
	.zero		1
	.type		_ZN39_INTERNAL_12e6b0dd_4_k_cu_ffaa6d30_34504cuda3std6ranges3__45__cpo4swapE,@object
	.size		_ZN39_INTERNAL_12e6b0dd_4_k_cu_ffaa6d30_34504cuda3std6ranges3__45__cpo4swapE,(.L_8 - _ZN39_INTERNAL_12e6b0dd_4_k_cu_ffaa6d30_34504cuda3std6ranges3__45__cpo4swapE)
_ZN39_INTERNAL_12e6b0dd_4_k_cu_ffaa6d30_34504cuda3std6ranges3__45__cpo4swapE:
	.zero		1
.L_8:


//--------------------- .nv.constant0._ZN7cutlass13device_kernelINS_4gemm6kernel13GemmUniversalIN4cute5tupleIJiiiiEEENS1_10collective13CollectiveMmaINS1_34MainloopSm90TmaGmmaWarpSpecializedILi5ENS5_IJNS4_1CILi2EEESB_NSA_ILi1EEEEEENS1_35KernelTmaWarpSpecializedCooperativeEEENS5_IJNSA_ILi256EEENSA_ILi64EEESH_EEENS_10bfloat16_tENS5_IJlSC_lEEESJ_SK_NS4_8TiledMMAINS4_8MMA_AtomIJNS4_4SM904GMMA27MMA_64x64x16_F32BF16BF16_SSILNSO_5MajorE0ELSQ_0ELNSO_7ScaleInE1ELSR_1EEEEEENS4_6LayoutINS5_IJSB_SC_SC_EEENS5_IJSC_NSA_ILi0EEESW_EEEEENS5_IJNS4_10UnderscoreESZ_SZ_EEEEENS4_23SM90_TMA_LOAD_MULTICASTENS4_14ComposedLayoutINS4_7SwizzleILi3ELi4ELi3EEENS4_18smem_ptr_flag_bitsILi16EEENSU_INS5_IJNSA_ILi8EEESH_EEENS5_IJSH_SC_EEEEEEEvNS4_8identityES12_S1C_vS1D_EENS_8epilogue10collective6detail29Sm90TmaWarpSpecializedAdapterINS1G_15DefaultEpilogueISJ_SK_SK_NS1F_6thread17LinearCombinationISJ_Li1EffLNS1K_9ScaleType4KindE0ELNS_15FloatRoundStyleE2ESJ_EENS1_15EpilogueDefaultEEEEEvvEEEEvNT_6ParamsE --------------------------
	.section	.nv.constant0._ZN7cutlass13device_kernelINS_4gemm6kernel13GemmUniversalIN4cute5tupleIJiiiiEEENS1_10collective13CollectiveMmaINS1_34MainloopSm90TmaGmmaWarpSpecializedILi5ENS5_IJNS4_1CILi2EEESB_NSA_ILi1EEEEEENS1_35KernelTmaWarpSpecializedCooperativeEEENS5_IJNSA_ILi256EEENSA_ILi64EEESH_EEENS_10bfloat16_tENS5_IJlSC_lEEESJ_SK_NS4_8TiledMMAINS4_8MMA_AtomIJNS4_4SM904GMMA27MMA_64x64x16_F32BF16BF16_SSILNSO_5MajorE0ELSQ_0ELNSO_7ScaleInE1ELSR_1EEEEEENS4_6LayoutINS5_IJSB_SC_SC_EEENS5_IJSC_NSA_ILi0EEESW_EEEEENS5_IJNS4_10UnderscoreESZ_SZ_EEEEENS4_23SM90_TMA_LOAD_MULTICASTENS4_14ComposedLayoutINS4_7SwizzleILi3ELi4ELi3EEENS4_18smem_ptr_flag_bitsILi16EEENSU_INS5_IJNSA_ILi8EEESH_EEENS5_IJSH_SC_EEEEEEEvNS4_8identityES12_S1C_vS1D_EENS_8epilogue10collective6detail29Sm90TmaWarpSpecializedAdapterINS1G_15DefaultEpilogueISJ_SK_SK_NS1F_6thread17LinearCombinationISJ_Li1EffLNS1K_9ScaleType4KindE0ELNS_15FloatRoundStyleE2ESJ_EENS1_15EpilogueDefaultEEEEEvvEEEEvNT_6ParamsE,"a",@progbits
	.sectionflags	@""
	.align	4
.nv.constant0._ZN7cutlass13device_kernelINS_4gemm6kernel13GemmUniversalIN4cute5tupleIJiiiiEEENS1_10collective13CollectiveMmaINS1_34MainloopSm90TmaGmmaWarpSpecializedILi5ENS5_IJNS4_1CILi2EEESB_NSA_ILi1EEEEEENS1_35KernelTmaWarpSpecializedCooperativeEEENS5_IJNSA_ILi256EEENSA_ILi64EEESH_EEENS_10bfloat16_tENS5_IJlSC_lEEESJ_SK_NS4_8TiledMMAINS4_8MMA_AtomIJNS4_4SM904GMMA27MMA_64x64x16_F32BF16BF16_SSILNSO_5MajorE0ELSQ_0ELNSO_7ScaleInE1ELSR_1EEEEEENS4_6LayoutINS5_IJSB_SC_SC_EEENS5_IJSC_NSA_ILi0EEESW_EEEEENS5_IJNS4_10UnderscoreESZ_SZ_EEEEENS4_23SM90_TMA_LOAD_MULTICASTENS4_14ComposedLayoutINS4_7SwizzleILi3ELi4ELi3EEENS4_18smem_ptr_flag_bitsILi16EEENSU_INS5_IJNSA_ILi8EEESH_EEENS5_IJSH_SC_EEEEEEEvNS4_8identityES12_S1C_vS1D_EENS_8epilogue10collective6detail29Sm90TmaWarpSpecializedAdapterINS1G_15DefaultEpilogueISJ_SK_SK_NS1F_6thread17LinearCombinationISJ_Li1EffLNS1K_9ScaleType4KindE0ELNS_15FloatRoundStyleE2ESJ_EENS1_15EpilogueDefaultEEEEEvvEEEEvNT_6ParamsE:
	.zero		1664


//--------------------- SYMBOLS --------------------------

	.type		.nv.reservedSmem.offset0,@object
	.size		.nv.reservedSmem.offset0,0x4
	.type		__assertfail,@function
